// auto-generated by cutlass_sweep.fmha — config: {"arch": "sm_90", "direction": "fwd", "dtype": "bf16", "head_dim": 128, "mask": "causal", "schedule": "pingpong", "tile_kv": 64, "tile_q": 128}
#include "cutlass/cutlass.h"
#include "cute/tensor.hpp"
#include "cutlass/device_kernel.h"
#include "cutlass/kernel_hardware_info.h"
#include "88_hopper_fmha/collective/fmha_fusion.hpp"
#include "88_hopper_fmha/kernel/fmha_kernel_builder.hpp"

using namespace cute;
using Element = cutlass::bfloat16_t;
using TileShape = Shape<_128, _64, _128>;
using StrideQ = cute::tuple<int, _1, cute::tuple<int, int>>;
using StrideK = cute::tuple<int, _1, cute::tuple<int, int>>;
using StrideV = cute::tuple<int, cute::_1, cute::tuple<int, int>>;

using Kernel = typename cutlass::fmha::kernel::FmhaBuilder<
    Element, float, float,
    TileShape, StrideQ, StrideK, StrideV,
    cutlass::fmha::collective::CausalFusion,
    cutlass::gemm::KernelTmaWarpSpecializedPingpong
  >::Kernel;

auto* _anchor = &cutlass::device_kernel<Kernel>;


// ===== COMPILED SASS (sm_90a) =====

	.target	sm_90a

	.elftype	@"ET_EXEC"


//--------------------- .note.nv.tkinfo           --------------------------
	.section	.note.nv.tkinfo,"",@"SHT_NOTE"
	.sectionflags	@"SHF_NOTE_NV_TKINFO"
	.tkinfo
        /*0018*/ 	.word	0x00000002
        /*0030*/ 	.string	""
        /*0030*/ 	.string	"ptxas"
        /*0030*/ 	.string	"Cuda compilation tools, release 13.0, V13.0.88"
        /*0030*/ 	.string	"Build cuda_13.0.r13.0/compiler.36424714_0"
        /*0030*/ 	.string	"-arch sm_90a -m 64 "



//--------------------- .note.nv.cuinfo           --------------------------
	.section	.note.nv.cuinfo,"",@"SHT_NOTE"
	.sectionflags	@"SHF_NOTE_NV_CUINFO"
        /*0018*/ 	.short	0x0002
        /*001a*/ 	.short	0x005a
        /*001c*/ 	.short	0x0082
	.zero		2


//--------------------- .nv.info                  --------------------------
	.section	.nv.info,"",@"SHT_CUDA_INFO"
	.align	4


	//----- nvinfo : EIATTR_REGCOUNT
	.align		4
        /*0000*/ 	.byte	0x04, 0x2f
        /*0002*/ 	.short	(.L_16 - .L_15)
	.align		4
.L_15:
        /*0004*/ 	.word	index@(_ZN7cutlass13device_kernelINS_4fmha6kernel28FmhaKernelTmaWarpSpecializedINS1_10collective30FmhaMainloopTmaWarpSpecializedINS_10bfloat16_tEffN4cute5tupleIJNS7_1CILi128EEENS9_ILi64EEESA_EEENS8_IJiNS9_ILi1EEENS8_IJiiEEEEEESF_SF_NS4_12CausalFusionEJNS2_6OptionILNS2_3TagE0ENS9_ILb1EEEEENSH_ILSI_2ESJ_EEEEENS4_15FmhaFwdEpilogueIS6_fNS8_IJSB_SA_SB_EEEEENS2_23PersistentTileSchedulerEJSK_SL_EEEEEvNT_6ParamsE)
        /*0008*/ 	.word	0x000000a8


	//----- nvinfo : EIATTR_FRAME_SIZE
	.align		4
.L_16:
        /*000c*/ 	.byte	0x04, 0x11
        /*000e*/ 	.short	(.L_18 - .L_17)
	.align		4
.L_17:
        /*0010*/ 	.word	index@($__internal_0_$__cuda_sm20_rcp_rn_f32_slowpath)
        /*0014*/ 	.word	0x00000000


	//----- nvinfo : EIATTR_FRAME_SIZE
	.align		4
.L_18:
        /*0018*/ 	.byte	0x04, 0x11
        /*001a*/ 	.short	(.L_20 - .L_19)
	.align		4
.L_19:
        /*001c*/ 	.word	index@(_ZN7cutlass13device_kernelINS_4fmha6kernel28FmhaKernelTmaWarpSpecializedINS1_10collective30FmhaMainloopTmaWarpSpecializedINS_10bfloat16_tEffN4cute5tupleIJNS7_1CILi128EEENS9_ILi64EEESA_EEENS8_IJiNS9_ILi1EEENS8_IJiiEEEEEESF_SF_NS4_12CausalFusionEJNS2_6OptionILNS2_3TagE0ENS9_ILb1EEEEENSH_ILSI_2ESJ_EEEEENS4_15FmhaFwdEpilogueIS6_fNS8_IJSB_SA_SB_EEEEENS2_23PersistentTileSchedulerEJSK_SL_EEEEEvNT_6ParamsE)
        /*0020*/ 	.word	0x00000000


	//----- nvinfo : EIATTR_MIN_STACK_SIZE
	.align		4
.L_20:
        /*0024*/ 	.byte	0x04, 0x12
        /*0026*/ 	.short	(.L_22 - .L_21)
	.align		4
.L_21:
        /*0028*/ 	.word	index@(_ZN7cutlass13device_kernelINS_4fmha6kernel28FmhaKernelTmaWarpSpecializedINS1_10collective30FmhaMainloopTmaWarpSpecializedINS_10bfloat16_tEffN4cute5tupleIJNS7_1CILi128EEENS9_ILi64EEESA_EEENS8_IJiNS9_ILi1EEENS8_IJiiEEEEEESF_SF_NS4_12CausalFusionEJNS2_6OptionILNS2_3TagE0ENS9_ILb1EEEEENSH_ILSI_2ESJ_EEEEENS4_15FmhaFwdEpilogueIS6_fNS8_IJSB_SA_SB_EEEEENS2_23PersistentTileSchedulerEJSK_SL_EEEEEvNT_6ParamsE)
        /*002c*/ 	.word	0x00000000
.L_22:


//--------------------- .nv.compat                --------------------------
	.section	.nv.compat,"",@"SHT_CUDA_COMPAT_INFO"
	.align	4
        /*0000*/ 	.byte	0x02, 0x09, 0x01, 0x00, 0x02, 0x02, 0x04, 0x00, 0x02, 0x05, 0x05, 0x00, 0x03, 0x07, 0x01, 0x01
        /*0010*/ 	.byte	0x02, 0x03, 0x01, 0x00, 0x02, 0x06, 0x01, 0x00, 0x04, 0x0b, 0x08, 0x00, 0x00, 0x00, 0x00, 0x00
        /*0020*/ 	.byte	0x00, 0x00, 0x00, 0x00


//--------------------- .nv.info._ZN7cutlass13device_kernelINS_4fmha6kernel28FmhaKernelTmaWarpSpecializedINS1_10collective30FmhaMainloopTmaWarpSpecializedINS_10bfloat16_tEffN4cute5tupleIJNS7_1CILi128EEENS9_ILi64EEESA_EEENS8_IJiNS9_ILi1EEENS8_IJiiEEEEEESF_SF_NS4_12CausalFusionEJNS2_6OptionILNS2_3TagE0ENS9_ILb1EEEEENSH_ILSI_2ESJ_EEEEENS4_15FmhaFwdEpilogueIS6_fNS8_IJSB_SA_SB_EEEEENS2_23PersistentTileSchedulerEJSK_SL_EEEEEvNT_6ParamsE --------------------------
	.section	.nv.info._ZN7cutlass13device_kernelINS_4fmha6kernel28FmhaKernelTmaWarpSpecializedINS1_10collective30FmhaMainloopTmaWarpSpecializedINS_10bfloat16_tEffN4cute5tupleIJNS7_1CILi128EEENS9_ILi64EEESA_EEENS8_IJiNS9_ILi1EEENS8_IJiiEEEEEESF_SF_NS4_12CausalFusionEJNS2_6OptionILNS2_3TagE0ENS9_ILb1EEEEENSH_ILSI_2ESJ_EEEEENS4_15FmhaFwdEpilogueIS6_fNS8_IJSB_SA_SB_EEEEENS2_23PersistentTileSchedulerEJSK_SL_EEEEEvNT_6ParamsE,"",@"SHT_CUDA_INFO"
	.sectionflags	@""
	.align	4


	//----- nvinfo : EIATTR_CUDA_API_VERSION
	.align		4
        /*0000*/ 	.byte	0x04, 0x37
        /*0002*/ 	.short	(.L_24 - .L_23)
.L_23:
        /*0004*/ 	.word	0x00000082


	//----- nvinfo : EIATTR_KPARAM_INFO
	.align		4
.L_24:
        /*0008*/ 	.byte	0x04, 0x17
        /*000a*/ 	.short	(.L_26 - .L_25)
.L_25:
        /*000c*/ 	.word	0x00000000
        /*0010*/ 	.short	0x0000
        /*0012*/ 	.short	0x0070
        /*0014*/ 	.byte	0x00, 0xf0, 0x01, 0x20


	//----- nvinfo : EIATTR_SPARSE_MMA_MASK
	.align		4
.L_26:
        /*0018*/ 	.byte	0x03, 0x50
        /*001a*/ 	.short	0x0000


	//----- nvinfo : EIATTR_MAXREG_COUNT
	.align		4
        /*001c*/ 	.byte	0x03, 0x1b
        /*001e*/ 	.short	0x00a8


	//----- nvinfo : EIATTR_NUM_BARRIERS
	.align		4
        /*0020*/ 	.byte	0x02, 0x4c
        /*0022*/ 	.byte	0x02
	.zero		1


	//----- nvinfo : EIATTR_EXTERNS
	.align		4
        /*0024*/ 	.byte	0x04, 0x0f
        /*0026*/ 	.short	(.L_28 - .L_27)


	//   ....[0]....
	.align		4
.L_27:
        /*0028*/ 	.word	index@(__assertfail)


	//----- nvinfo : EIATTR_MERCURY_ISA_VERSION
	.align		4
.L_28:
        /*002c*/ 	.byte	0x03, 0x5f
        /*002e*/ 	.short	0x0101


	//----- nvinfo : EIATTR_INT_WARP_WIDE_INSTR_OFFSETS
	.align		4
        /*0030*/ 	.byte	0x04, 0x31
        /*0032*/ 	.short	(.L_30 - .L_29)


	//   ....[0]....
.L_29:
        /*0034*/ 	.word	0x00000760


	//   ....[1]....
        /*0038*/ 	.word	0x00000770


	//   ....[2]....
        /*003c*/ 	.word	0x00000780


	//   ....[3]....
        /*0040*/ 	.word	0x00000790


	//   ....[4]....
        /*0044*/ 	.word	0x00000800


	//   ....[5]....
        /*0048*/ 	.word	0x000009e0


	//   ....[6]....
        /*004c*/ 	.word	0x00000a90


	//----- nvinfo : EIATTR_COOP_GROUP_MASK_REGIDS
	.align		4
.L_30:
        /*0050*/ 	.byte	0x04, 0x29
        /*0052*/ 	.short	(.L_32 - .L_31)


	//   ....[0]....
.L_31:
        /*0054*/ 	.word	0xffffffff


	//   ....[1]....
        /*0058*/ 	.word	0xffffffff


	//   ....[2]....
        /*005c*/ 	.word	0xffffffff


	//   ....[3]....
        /*0060*/ 	.word	0xffffffff


	//   ....[4]....
        /*0064*/ 	.word	0xffffffff


	//   ....[5]....
        /*0068*/ 	.word	0xffffffff


	//   ....[6]....
        /*006c*/ 	.word	0xffffffff


	//   ....[7]....
        /*0070*/ 	.word	0xffffffff


	//   ....[8]....
        /*0074*/ 	.word	0xffffffff


	//   ....[9]....
        /*0078*/ 	.word	0xffffffff


	//   ....[10]....
        /*007c*/ 	.word	0xffffffff


	//   ....[11]....
        /*0080*/ 	.word	0xffffffff


	//   ....[12]....
        /*0084*/ 	.word	0xffffffff


	//   ....[13]....
        /*0088*/ 	.word	0xffffffff


	//   ....[14]....
        /*008c*/ 	.word	0xffffffff


	//   ....[15]....
        /*0090*/ 	.word	0xffffffff


	//   ....[16]....
        /*0094*/ 	.word	0xffffffff


	//   ....[17]....
        /*0098*/ 	.word	0xffffffff


	//   ....[18]....
        /*009c*/ 	.word	0xffffffff


	//   ....[19]....
        /*00a0*/ 	.word	0xffffffff


	//   ....[20]....
        /*00a4*/ 	.word	0xffffffff


	//   ....[21]....
        /*00a8*/ 	.word	0xffffffff


	//----- nvinfo : EIATTR_COOP_GROUP_INSTR_OFFSETS
	.align		4
.L_32:
        /*00ac*/ 	.byte	0x04, 0x28
        /*00ae*/ 	.short	(.L_34 - .L_33)


	//   ....[0]....
.L_33:
        /*00b0*/ 	.word	0x00000070


	//   ....[1]....
        /*00b4*/ 	.word	0x000000a0


	//   ....[2]....
        /*00b8*/ 	.word	0x000001d0


	//   ....[3]....
        /*00bc*/ 	.word	0x000003e0


	//   ....[4]....
        /*00c0*/ 	.word	0x000005a0


	//   ....[5]....
        /*00c4*/ 	.word	0x00000700


	//   ....[6]....
        /*00c8*/ 	.word	0x00001d90


	//   ....[7]....
        /*00cc*/ 	.word	0x00001e50


	//   ....[8]....
        /*00d0*/ 	.word	0x00001ed0


	//   ....[9]....
        /*00d4*/ 	.word	0x00002030


	//   ....[10]....
        /*00d8*/ 	.word	0x000034b0


	//   ....[11]....
        /*00dc*/ 	.word	0x000034d0


	//   ....[12]....
        /*00e0*/ 	.word	0x00003750


	//   ....[13]....
        /*00e4*/ 	.word	0x00003850


	//   ....[14]....
        /*00e8*/ 	.word	0x000053b0


	//   ....[15]....
        /*00ec*/ 	.word	0x000054b0


	//   ....[16]....
        /*00f0*/ 	.word	0x000058d0


	//   ....[17]....
        /*00f4*/ 	.word	0x000059d0


	//   ....[18]....
        /*00f8*/ 	.word	0x00006e40


	//   ....[19]....
        /*00fc*/ 	.word	0x00006e70


	//   ....[20]....
        /*0100*/ 	.word	0x00006eb0


	//   ....[21]....
        /*0104*/ 	.word	0x00006ed0


	//----- nvinfo : EIATTR_REG_RECONFIG
	.align		4
.L_34:
        /*0108*/ 	.byte	0x01, 0x54
	.zero		2


	//----- nvinfo : EIATTR_SYSCALL_OFFSETS
	.align		4
        /*010c*/ 	.byte	0x04, 0x46
        /*010e*/ 	.short	(.L_36 - .L_35)


	//   ....[0]....
.L_35:
        /*0110*/ 	.word	0x00007b10


	//   ....[1]....
        /*0114*/ 	.word	0x00007c70


	//----- nvinfo : EIATTR_MBARRIER_INSTR_OFFSETS
	.align		4
.L_36:
        /*0118*/ 	.byte	0x04, 0x39
        /*011a*/ 	.short	(.L_38 - .L_37)


	//   ....[0]....
.L_37:
        /*011c*/ 	.word	0x00000390
        /*0120*/ 	.word	0x000000ff
        /*0124*/ 	.word	0x00020450
        /*0128*/ 	.short	0x0100
        /*012a*/ 	.byte	0x08
	.zero		1


	//   ....[1]....
        /*012c*/ 	.word	0x000003a0
        /*0130*/ 	.word	0x000000ff
        /*0134*/ 	.word	0x00020460
        /*0138*/ 	.short	0x0100
        /*013a*/ 	.byte	0x08
	.zero		1


	//   ....[2]....
        /*013c*/ 	.word	0x000003b0
        /*0140*/ 	.word	0x000000ff
        /*0144*/ 	.word	0x00020458
        /*0148*/ 	.short	0x0100
        /*014a*/ 	.byte	0x08
	.zero		1


	//   ....[3]....
        /*014c*/ 	.word	0x000003c0
        /*0150*/ 	.word	0x000000ff
        /*0154*/ 	.word	0x00020468
        /*0158*/ 	.short	0x0100
        /*015a*/ 	.byte	0x08
	.zero		1


	//   ....[4]....
        /*015c*/ 	.word	0x000004f0
        /*0160*/ 	.word	0x000000ff
        /*0164*/ 	.word	0x00020400
        /*0168*/ 	.short	0x0100
        /*016a*/ 	.byte	0x08
	.zero		1


	//   ....[5]....
        /*016c*/ 	.word	0x00000500
        /*0170*/ 	.word	0x000000ff
        /*0174*/ 	.word	0x00020428
        /*0178*/ 	.short	0x0100
        /*017a*/ 	.byte	0x08
	.zero		1


	//   ....[6]....
        /*017c*/ 	.word	0x00000510
        /*0180*/ 	.word	0x000000ff
        /*0184*/ 	.word	0x00020408
        /*0188*/ 	.short	0x0100
        /*018a*/ 	.byte	0x08
	.zero		1


	//   ....[7]....
        /*018c*/ 	.word	0x00000520
        /*0190*/ 	.word	0x000000ff
        /*0194*/ 	.word	0x00020430
        /*0198*/ 	.short	0x0100
        /*019a*/ 	.byte	0x08
	.zero		1


	//   ....[8]....
        /*019c*/ 	.word	0x00000530
        /*01a0*/ 	.word	0x000000ff
        /*01a4*/ 	.word	0x00020410
        /*01a8*/ 	.short	0x0100
        /*01aa*/ 	.byte	0x08
	.zero		1


	//   ....[9]....
        /*01ac*/ 	.word	0x00000540
        /*01b0*/ 	.word	0x000000ff
        /*01b4*/ 	.word	0x00020438
        /*01b8*/ 	.short	0x0100
        /*01ba*/ 	.byte	0x08
	.zero		1


	//   ....[10]....
        /*01bc*/ 	.word	0x00000550
        /*01c0*/ 	.word	0x000000ff
        /*01c4*/ 	.word	0x00020418
        /*01c8*/ 	.short	0x0100
        /*01ca*/ 	.byte	0x08
	.zero		1


	//   ....[11]....
        /*01cc*/ 	.word	0x00000560
        /*01d0*/ 	.word	0x000000ff
        /*01d4*/ 	.word	0x00020440
        /*01d8*/ 	.short	0x0100
        /*01da*/ 	.byte	0x08
	.zero		1


	//   ....[12]....
        /*01dc*/ 	.word	0x00000570
        /*01e0*/ 	.word	0x000000ff
        /*01e4*/ 	.word	0x00020420
        /*01e8*/ 	.short	0x0100
        /*01ea*/ 	.byte	0x08
	.zero		1


	//   ....[13]....
        /*01ec*/ 	.word	0x00000580
        /*01f0*/ 	.word	0x000000ff
        /*01f4*/ 	.word	0x00020448
        /*01f8*/ 	.short	0x0100
        /*01fa*/ 	.byte	0x08
	.zero		1


	//   ....[14]....
        /*01fc*/ 	.word	0x000006b0
        /*0200*/ 	.word	0x000000ff
        /*0204*/ 	.word	0x00020470
        /*0208*/ 	.short	0x0100
        /*020a*/ 	.byte	0x08
	.zero		1


	//   ....[15]....
        /*020c*/ 	.word	0x000006c0
        /*0210*/ 	.word	0x000000ff
        /*0214*/ 	.word	0x00020480
        /*0218*/ 	.short	0x0100
        /*021a*/ 	.byte	0x08
	.zero		1


	//   ....[16]....
        /*021c*/ 	.word	0x000006d0
        /*0220*/ 	.word	0x000000ff
        /*0224*/ 	.word	0x00020478
        /*0228*/ 	.short	0x0100
        /*022a*/ 	.byte	0x08
	.zero		1


	//   ....[17]....
        /*022c*/ 	.word	0x000006e0
        /*0230*/ 	.word	0x000000ff
        /*0234*/ 	.word	0x00020488
        /*0238*/ 	.short	0x0100
        /*023a*/ 	.byte	0x08
	.zero		1


	//   ....[18]....
        /*023c*/ 	.word	0x00000820
        /*0240*/ 	.word	0x000000ff
        /*0244*/ 	.word	0x00020490
        /*0248*/ 	.short	0x0100
        /*024a*/ 	.byte	0x06
	.zero		1


	//   ....[19]....
        /*024c*/ 	.word	0x00000830
        /*0250*/ 	.word	0x000000ff
        /*0254*/ 	.word	0x00020498
        /*0258*/ 	.short	0x0100
        /*025a*/ 	.byte	0x06
	.zero		1


	//   ....[20]....
        /*025c*/ 	.word	0x00000840
        /*0260*/ 	.word	0x000000ff
        /*0264*/ 	.word	0x000204a0
        /*0268*/ 	.short	0x0100
        /*026a*/ 	.byte	0x06
	.zero		1


	//   ....[21]....
        /*026c*/ 	.word	0x00000850
        /*0270*/ 	.word	0x000000ff
        /*0274*/ 	.word	0x000204a8
        /*0278*/ 	.short	0x0100
        /*027a*/ 	.byte	0x06
	.zero		1


	//   ....[22]....
        /*027c*/ 	.word	0x00000950
        /*0280*/ 	.word	0x000000ff
        /*0284*/ 	.word	0x000204c0
        /*0288*/ 	.short	0x0100
        /*028a*/ 	.byte	0x08
	.zero		1


	//   ....[23]....
        /*028c*/ 	.word	0x00000960
        /*0290*/ 	.word	0x000000ff
        /*0294*/ 	.word	0x000204e0
        /*0298*/ 	.short	0x0100
        /*029a*/ 	.byte	0x08
	.zero		1


	//   ....[24]....
        /*029c*/ 	.word	0x00000970
        /*02a0*/ 	.word	0x000000ff
        /*02a4*/ 	.word	0x000204c8
        /*02a8*/ 	.short	0x0100
        /*02aa*/ 	.byte	0x08
	.zero		1


	//   ....[25]....
        /*02ac*/ 	.word	0x00000980
        /*02b0*/ 	.word	0x000000ff
        /*02b4*/ 	.word	0x000204e8
        /*02b8*/ 	.short	0x0100
        /*02ba*/ 	.byte	0x08
	.zero		1


	//   ....[26]....
        /*02bc*/ 	.word	0x00000990
        /*02c0*/ 	.word	0x000000ff
        /*02c4*/ 	.word	0x000204d0
        /*02c8*/ 	.short	0x0100
        /*02ca*/ 	.byte	0x08
	.zero		1


	//   ....[27]....
        /*02cc*/ 	.word	0x000009a0
        /*02d0*/ 	.word	0x000000ff
        /*02d4*/ 	.word	0x000204f0
        /*02d8*/ 	.short	0x0100
        /*02da*/ 	.byte	0x08
	.zero		1


	//   ....[28]....
        /*02dc*/ 	.word	0x000009b0
        /*02e0*/ 	.word	0x000000ff
        /*02e4*/ 	.word	0x000204d8
        /*02e8*/ 	.short	0x0100
        /*02ea*/ 	.byte	0x08
	.zero		1


	//   ....[29]....
        /*02ec*/ 	.word	0x000009c0
        /*02f0*/ 	.word	0x000000ff
        /*02f4*/ 	.word	0x000204f8
        /*02f8*/ 	.short	0x0100
        /*02fa*/ 	.byte	0x08
	.zero		1


	//   ....[30]....
        /*02fc*/ 	.word	0x00000ac0
        /*0300*/ 	.word	0x000000ff
        /*0304*/ 	.word	0x000204b0
        /*0308*/ 	.short	0x0100
        /*030a*/ 	.byte	0x06
	.zero		1


	//   ....[31]....
        /*030c*/ 	.word	0x000013e0
        /*0310*/ 	.word	0x000000ff
        /*0314*/ 	.word	0x00020450
        /*0318*/ 	.short	0x010a
        /*031a*/ 	.byte	0x04
	.zero		1


	//   ....[32]....
        /*031c*/ 	.word	0x00001490
        /*0320*/ 	.word	0x000000ff
        /*0324*/ 	.word	0x00020400
        /*0328*/ 	.short	0x010a
        /*032a*/ 	.byte	0x35
	.zero		1


	//   ....[33]....
        /*032c*/ 	.word	0x000014b0
        /*0330*/ 	.word	0x000000ff
        /*0334*/ 	.word	0xfffffff8
        /*0338*/ 	.short	0x010a
        /*033a*/ 	.byte	0x32
	.zero		1


	//   ....[34]....
        /*033c*/ 	.word	0x00002910
        /*0340*/ 	.word	0x00000015
        /*0344*/ 	.word	0x00000000
        /*0348*/ 	.short	0x0101
        /*034a*/ 	.byte	0x34
	.zero		1


	//   ....[35]....
        /*034c*/ 	.word	0x00002cf0
        /*0350*/ 	.word	0x000000ff
        /*0354*/ 	.word	0x00020400
        /*0358*/ 	.short	0x010a
        /*035a*/ 	.byte	0x06
	.zero		1


	//   ....[36]....
        /*035c*/ 	.word	0x00002ed0
        /*0360*/ 	.word	0x000000ff
        /*0364*/ 	.word	0x00000000
        /*0368*/ 	.short	0x0101
        /*036a*/ 	.byte	0x35
	.zero		1


	//   ....[37]....
        /*036c*/ 	.word	0x00003020
        /*0370*/ 	.word	0x000000ff
        /*0374*/ 	.word	0x00020400
        /*0378*/ 	.short	0x010a
        /*037a*/ 	.byte	0x06
	.zero		1


	//   ....[38]....
        /*037c*/ 	.word	0x00004340
        /*0380*/ 	.word	0x000000ff
        /*0384*/ 	.word	0x00020400
        /*0388*/ 	.short	0x010a
        /*038a*/ 	.byte	0x06
	.zero		1


	//   ....[39]....
        /*038c*/ 	.word	0x00004820
        /*0390*/ 	.word	0x000000ff
        /*0394*/ 	.word	0x00020400
        /*0398*/ 	.short	0x010a
        /*039a*/ 	.byte	0x06
	.zero		1


	//   ....[40]....
        /*039c*/ 	.word	0x000049f0
        /*03a0*/ 	.word	0x000000ff
        /*03a4*/ 	.word	0x00000000
        /*03a8*/ 	.short	0x0101
        /*03aa*/ 	.byte	0x06
	.zero		1


	//   ....[41]....
        /*03ac*/ 	.word	0x00004aa0
        /*03b0*/ 	.word	0x000000ff
        /*03b4*/ 	.word	0x00000000
        /*03b8*/ 	.short	0x0101
        /*03ba*/ 	.byte	0x06
	.zero		1


	//   ....[42]....
        /*03bc*/ 	.word	0x00004c50
        /*03c0*/ 	.word	0x000000ff
        /*03c4*/ 	.word	0x00020400
        /*03c8*/ 	.short	0x010a
        /*03ca*/ 	.byte	0x06
	.zero		1


	//   ....[43]....
        /*03cc*/ 	.word	0x00006420
        /*03d0*/ 	.word	0x000000ff
        /*03d4*/ 	.word	0x00020400
        /*03d8*/ 	.short	0x010a
        /*03da*/ 	.byte	0x06
	.zero		1


	//   ....[44]....
        /*03dc*/ 	.word	0x00006960
        /*03e0*/ 	.word	0x000000ff
        /*03e4*/ 	.word	0x00020400
        /*03e8*/ 	.short	0x010a
        /*03ea*/ 	.byte	0x06
	.zero		1


	//   ....[45]....
        /*03ec*/ 	.word	0x00006b30
        /*03f0*/ 	.word	0x000000ff
        /*03f4*/ 	.word	0x00000000
        /*03f8*/ 	.short	0x0101
        /*03fa*/ 	.byte	0x06
	.zero		1


	//   ....[46]....
        /*03fc*/ 	.word	0x00006be0
        /*0400*/ 	.word	0x000000ff
        /*0404*/ 	.word	0x00000000
        /*0408*/ 	.short	0x0101
        /*040a*/ 	.byte	0x06
	.zero		1


	//   ....[47]....
        /*040c*/ 	.word	0x00006d90
        /*0410*/ 	.word	0x000000ff
        /*0414*/ 	.word	0x00000000
        /*0418*/ 	.short	0x0101
        /*041a*/ 	.byte	0x04
	.zero		1


	//   ....[48]....
        /*041c*/ 	.word	0x00006e10
        /*0420*/ 	.word	0x000000ff
        /*0424*/ 	.word	0x00000000
        /*0428*/ 	.short	0x0101
        /*042a*/ 	.byte	0x34
	.zero		1


	//   ....[49]....
        /*042c*/ 	.word	0x00007490
        /*0430*/ 	.word	0x000000ff
        /*0434*/ 	.word	0x00000008
        /*0438*/ 	.short	0x010a
        /*043a*/ 	.byte	0x32
	.zero		1


	//   ....[50]....
        /*043c*/ 	.word	0x00008b70
        /*0440*/ 	.word	0x00000000
        /*0444*/ 	.word	0x00020490
        /*0448*/ 	.short	0x0101
        /*044a*/ 	.byte	0x25
	.zero		1


	//   ....[51]....
        /*044c*/ 	.word	0x00008f30
        /*0450*/ 	.word	0x00000007
        /*0454*/ 	.word	0x00020460
        /*0458*/ 	.short	0x010a
        /*045a*/ 	.byte	0x3f
	.zero		1


	//   ....[52]....
        /*045c*/ 	.word	0x00009200
        /*0460*/ 	.word	0x00000007
        /*0464*/ 	.word	0x000204b0
        /*0468*/ 	.short	0x0101
        /*046a*/ 	.byte	0x3f
	.zero		1


	//   ....[53]....
        /*046c*/ 	.word	0x00009210
        /*0470*/ 	.word	0x00000007
        /*0474*/ 	.word	0x000204b0
        /*0478*/ 	.short	0x010a
        /*047a*/ 	.byte	0x3f
	.zero		1


	//   ....[54]....
        /*047c*/ 	.word	0x000092b0
        /*0480*/ 	.word	0x00000004
        /*0484*/ 	.word	0x00020460
        /*0488*/ 	.short	0x010a
        /*048a*/ 	.byte	0x3f
	.zero		1


	//   ....[55]....
        /*048c*/ 	.word	0x00009920
        /*0490*/ 	.word	0x00000008
        /*0494*/ 	.word	0x00020428
        /*0498*/ 	.short	0x010a
        /*049a*/ 	.byte	0x3f
	.zero		1


	//   ....[56]....
        /*049c*/ 	.word	0x00009bf0
        /*04a0*/ 	.word	0x00000005
        /*04a4*/ 	.word	0x000204b0
        /*04a8*/ 	.short	0x0101
        /*04aa*/ 	.byte	0x3f
	.zero		1


	//   ....[57]....
        /*04ac*/ 	.word	0x00009c00
        /*04b0*/ 	.word	0x00000005
        /*04b4*/ 	.word	0x000204b0
        /*04b8*/ 	.short	0x010a
        /*04ba*/ 	.byte	0x3f
	.zero		1


	//   ....[58]....
        /*04bc*/ 	.word	0x00009cb0
        /*04c0*/ 	.word	0x00000007
        /*04c4*/ 	.word	0x00020428
        /*04c8*/ 	.short	0x010a
        /*04ca*/ 	.byte	0x3f
	.zero		1


	//   ....[59]....
        /*04cc*/ 	.word	0x00009fd0
        /*04d0*/ 	.word	0x00000007
        /*04d4*/ 	.word	0x00020428
        /*04d8*/ 	.short	0x010a
        /*04da*/ 	.byte	0x3f
	.zero		1


	//   ....[60]....
        /*04dc*/ 	.word	0x0000a2b0
        /*04e0*/ 	.word	0x00000007
        /*04e4*/ 	.word	0x00020428
        /*04e8*/ 	.short	0x010a
        /*04ea*/ 	.byte	0x3f
	.zero		1


	//   ....[61]....
        /*04ec*/ 	.word	0x0000a5e0
        /*04f0*/ 	.word	0x00000004
        /*04f4*/ 	.word	0x00020450
        /*04f8*/ 	.short	0x010a
        /*04fa*/ 	.byte	0x3f
	.zero		1


	//   ....[62]....
        /*04fc*/ 	.word	0x0000a640
        /*0500*/ 	.word	0x00000006
        /*0504*/ 	.word	0x00020400
        /*0508*/ 	.short	0x010a
        /*050a*/ 	.byte	0x3f
	.zero		1


	//   ....[63]....
        /*050c*/ 	.word	0x0000a6a0
        /*0510*/ 	.word	0x00000003
        /*0514*/ 	.word	0xfffffff8
        /*0518*/ 	.short	0x010a
        /*051a*/ 	.byte	0x3f
	.zero		1


	//   ....[64]....
        /*051c*/ 	.word	0x0000a700
        /*0520*/ 	.word	0x00000008
        /*0524*/ 	.word	0x00020400
        /*0528*/ 	.short	0x010a
        /*052a*/ 	.byte	0x3f
	.zero		1


	//   ....[65]....
        /*052c*/ 	.word	0x0000a760
        /*0530*/ 	.word	0x00000005
        /*0534*/ 	.word	0x00020400
        /*0538*/ 	.short	0x010a
        /*053a*/ 	.byte	0x3f
	.zero		1


	//   ....[66]....
        /*053c*/ 	.word	0x0000a7c0
        /*0540*/ 	.word	0x00000000
        /*0544*/ 	.word	0x00020400
        /*0548*/ 	.short	0x010a
        /*054a*/ 	.byte	0x3f
	.zero		1


	//   ....[67]....
        /*054c*/ 	.word	0x0000a820
        /*0550*/ 	.word	0x00000005
        /*0554*/ 	.word	0x00020400
        /*0558*/ 	.short	0x010a
        /*055a*/ 	.byte	0x3f
	.zero		1


	//   ....[68]....
        /*055c*/ 	.word	0x0000a880
        /*0560*/ 	.word	0x00000009
        /*0564*/ 	.word	0x00020400
        /*0568*/ 	.short	0x010a
        /*056a*/ 	.byte	0x3f
	.zero		1


	//   ....[69]....
        /*056c*/ 	.word	0x0000a8e0
        /*0570*/ 	.word	0x00000003
        /*0574*/ 	.word	0x00000008
        /*0578*/ 	.short	0x010a
        /*057a*/ 	.byte	0x3f
	.zero		1


	//   ....[70]....
        /*057c*/ 	.word	0x0000a9b0
        /*0580*/ 	.word	0x00000007
        /*0584*/ 	.word	0x00020460
        /*0588*/ 	.short	0x010a
        /*058a*/ 	.byte	0x3f
	.zero		1


	//   ....[71]....
        /*058c*/ 	.word	0x0000aa00
        /*0590*/ 	.word	0x00000007
        /*0594*/ 	.word	0x000204b0
        /*0598*/ 	.short	0x010a
        /*059a*/ 	.byte	0x3f
	.zero		1


	//   ....[72]....
        /*059c*/ 	.word	0x0000aa50
        /*05a0*/ 	.word	0x00000004
        /*05a4*/ 	.word	0x00020460
        /*05a8*/ 	.short	0x010a
        /*05aa*/ 	.byte	0x3f
	.zero		1


	//   ....[73]....
        /*05ac*/ 	.word	0x0000ab20
        /*05b0*/ 	.word	0x00000008
        /*05b4*/ 	.word	0x00020428
        /*05b8*/ 	.short	0x010a
        /*05ba*/ 	.byte	0x3f
	.zero		1


	//   ....[74]....
        /*05bc*/ 	.word	0x0000ab70
        /*05c0*/ 	.word	0x00000005
        /*05c4*/ 	.word	0x000204b0
        /*05c8*/ 	.short	0x010a
        /*05ca*/ 	.byte	0x3f
	.zero		1


	//   ....[75]....
        /*05cc*/ 	.word	0x0000abc0
        /*05d0*/ 	.word	0x00000007
        /*05d4*/ 	.word	0x00020428
        /*05d8*/ 	.short	0x010a
        /*05da*/ 	.byte	0x3f
	.zero		1


	//   ....[76]....
        /*05dc*/ 	.word	0x0000ac10
        /*05e0*/ 	.word	0x00000007
        /*05e4*/ 	.word	0x00020428
        /*05e8*/ 	.short	0x010a
        /*05ea*/ 	.byte	0x3f
	.zero		1


	//   ....[77]....
        /*05ec*/ 	.word	0x0000ac60
        /*05f0*/ 	.word	0x00000007
        /*05f4*/ 	.word	0x00020428
        /*05f8*/ 	.short	0x010a
        /*05fa*/ 	.byte	0x3f
	.zero		1


	//----- nvinfo : EIATTR_NUM_MBARRIERS
	.align		4
.L_38:
        /*05fc*/ 	.byte	0x03, 0x38
        /*05fe*/ 	.short	0x001f


	//----- nvinfo : EIATTR_EXIT_INSTR_OFFSETS
	.align		4
        /*0600*/ 	.byte	0x04, 0x1c
        /*0602*/ 	.short	(.L_40 - .L_39)


	//   ....[0]....
.L_39:
        /*0604*/ 	.word	0x00000b20


	//   ....[1]....
        /*0608*/ 	.word	0x00000b90


	//   ....[2]....
        /*060c*/ 	.word	0x00008ba0


	//   ....[3]....
        /*0610*/ 	.word	0x00008c00


	//   ....[4]....
        /*0614*/ 	.word	0x00008c30


	//   ....[5]....
        /*0618*/ 	.word	0x00009570


	//   ....[6]....
        /*061c*/ 	.word	0x000095a0


	//   ....[7]....
        /*0620*/ 	.word	0x0000a5c0


	//----- nvinfo : EIATTR_MAX_THREADS
	.align		4
.L_40:
        /*0624*/ 	.byte	0x04, 0x05
        /*0626*/ 	.short	(.L_42 - .L_41)
.L_41:
        /*0628*/ 	.word	0x00000180
        /*062c*/ 	.word	0x00000001
        /*0630*/ 	.word	0x00000001


	//----- nvinfo : EIATTR_CRS_STACK_SIZE
	.align		4
.L_42:
        /*0634*/ 	.byte	0x04, 0x1e
        /*0636*/ 	.short	(.L_44 - .L_43)
.L_43:
        /*0638*/ 	.word	0x00000000


	//----- nvinfo : EIATTR_CBANK_PARAM_SIZE
	.align		4
.L_44:
        /*063c*/ 	.byte	0x03, 0x19
        /*063e*/ 	.short	0x0870


	//----- nvinfo : EIATTR_PARAM_CBANK
	.align		4
        /*0640*/ 	.byte	0x04, 0x0a
        /*0642*/ 	.short	(.L_46 - .L_45)
	.align		4
.L_45:
        /*0644*/ 	.word	index@(.nv.constant0._ZN7cutlass13device_kernelINS_4fmha6kernel28FmhaKernelTmaWarpSpecializedINS1_10collective30FmhaMainloopTmaWarpSpecializedINS_10bfloat16_tEffN4cute5tupleIJNS7_1CILi128EEENS9_ILi64EEESA_EEENS8_IJiNS9_ILi1EEENS8_IJiiEEEEEESF_SF_NS4_12CausalFusionEJNS2_6OptionILNS2_3TagE0ENS9_ILb1EEEEENSH_ILSI_2ESJ_EEEEENS4_15FmhaFwdEpilogueIS6_fNS8_IJSB_SA_SB_EEEEENS2_23PersistentTileSchedulerEJSK_SL_EEEEEvNT_6ParamsE)
        /*0648*/ 	.short	0x0210
        /*064a*/ 	.short	0x0870


	//----- nvinfo : EIATTR_SW_WAR
	.align		4
.L_46:
        /*064c*/ 	.byte	0x04, 0x36
        /*064e*/ 	.short	(.L_48 - .L_47)
.L_47:
        /*0650*/ 	.word	0x00000008
.L_48:


//--------------------- .nv.callgraph             --------------------------
	.section	.nv.callgraph,"",@"SHT_CUDA_CALLGRAPH"
	.align	4
	.sectionentsize	8
	.align		4
        /*0000*/ 	.word	0x00000000
	.align		4
        /*0004*/ 	.word	0xffffffff
	.align		4
        /*0008*/ 	.word	index@(_ZN7cutlass13device_kernelINS_4fmha6kernel28FmhaKernelTmaWarpSpecializedINS1_10collective30FmhaMainloopTmaWarpSpecializedINS_10bfloat16_tEffN4cute5tupleIJNS7_1CILi128EEENS9_ILi64EEESA_EEENS8_IJiNS9_ILi1EEENS8_IJiiEEEEEESF_SF_NS4_12CausalFusionEJNS2_6OptionILNS2_3TagE0ENS9_ILb1EEEEENSH_ILSI_2ESJ_EEEEENS4_15FmhaFwdEpilogueIS6_fNS8_IJSB_SA_SB_EEEEENS2_23PersistentTileSchedulerEJSK_SL_EEEEEvNT_6ParamsE)
	.align		4
        /*000c*/ 	.word	index@(__assertfail)
	.align		4
        /*0010*/ 	.word	0x00000000
	.align		4
        /*0014*/ 	.word	0xfffffffe
	.align		4
        /*0018*/ 	.word	0x00000000
	.align		4
        /*001c*/ 	.word	0xfffffffd
	.align		4
        /*0020*/ 	.word	0x00000000
	.align		4
        /*0024*/ 	.word	0xfffffffc


//--------------------- .nv.constant4             --------------------------
	.section	.nv.constant4,"a",@progbits
	.align	8
	.align		8
.nv.constant4:
        /*0000*/ 	.dword	__assertfail
	.align		8
        /*0008*/ 	.dword	__unnamed_1
	.align		8
        /*0010*/ 	.dword	__unnamed_2
	.align		8
        /*0018*/ 	.dword	_ZN39_INTERNAL_b952e6c6_4_k_cu_a13e9318_33444cuda3std3__45__cpo5beginE
	.align		8
        /*0020*/ 	.dword	_ZN39_INTERNAL_b952e6c6_4_k_cu_a13e9318_33444cuda3std3__45__cpo3endE
	.align		8
        /*0028*/ 	.dword	_ZN39_INTERNAL_b952e6c6_4_k_cu_a13e9318_33444cuda3std3__45__cpo6cbeginE
	.align		8
        /*0030*/ 	.dword	_ZN39_INTERNAL_b952e6c6_4_k_cu_a13e9318_33444cuda3std3__45__cpo4cendE
	.align		8
        /*0038*/ 	.dword	_ZN39_INTERNAL_b952e6c6_4_k_cu_a13e9318_33444cuda3std3__441_GLOBAL__N__b952e6c6_4_k_cu_a13e9318_33446ignoreE
	.align		8
        /*0040*/ 	.dword	_ZN39_INTERNAL_b952e6c6_4_k_cu_a13e9318_33444cuda3std3__419piecewise_constructE
	.align		8
        /*0048*/ 	.dword	_ZN39_INTERNAL_b952e6c6_4_k_cu_a13e9318_33444cuda3std3__48in_placeE
	.align		8
        /*0050*/ 	.dword	_ZN39_INTERNAL_b952e6c6_4_k_cu_a13e9318_33444cuda3std6ranges3__45__cpo4swapE
	.align		8
        /*0058*/ 	.dword	_ZN39_INTERNAL_b952e6c6_4_k_cu_a13e9318_33444cuda3std6ranges3__45__cpo9iter_moveE
	.align		8
        /*0060*/ 	.dword	_ZN39_INTERNAL_b952e6c6_4_k_cu_a13e9318_33444cute7productE
	.align		8
        /*0068*/ 	.dword	_ZN39_INTERNAL_b952e6c6_4_k_cu_a13e9318_33444cute1_E
	.align		8
        /*0070*/ 	.dword	$str$24
	.align		8
        /*0078*/ 	.dword	$str$25


//--------------------- .text._ZN7cutlass13device_kernelINS_4fmha6kernel28FmhaKernelTmaWarpSpecializedINS1_10collective30FmhaMainloopTmaWarpSpecializedINS_10bfloat16_tEffN4cute5tupleIJNS7_1CILi128EEENS9_ILi64EEESA_EEENS8_IJiNS9_ILi1EEENS8_IJiiEEEEEESF_SF_NS4_12CausalFusionEJNS2_6OptionILNS2_3TagE0ENS9_ILb1EEEEENSH_ILSI_2ESJ_EEEEENS4_15FmhaFwdEpilogueIS6_fNS8_IJSB_SA_SB_EEEEENS2_23PersistentTileSchedulerEJSK_SL_EEEEEvNT_6ParamsE --------------------------
	.section	.text._ZN7cutlass13device_kernelINS_4fmha6kernel28FmhaKernelTmaWarpSpecializedINS1_10collective30FmhaMainloopTmaWarpSpecializedINS_10bfloat16_tEffN4cute5tupleIJNS7_1CILi128EEENS9_ILi64EEESA_EEENS8_IJiNS9_ILi1EEENS8_IJiiEEEEEESF_SF_NS4_12CausalFusionEJNS2_6OptionILNS2_3TagE0ENS9_ILb1EEEEENSH_ILSI_2ESJ_EEEEENS4_15FmhaFwdEpilogueIS6_fNS8_IJSB_SA_SB_EEEEENS2_23PersistentTileSchedulerEJSK_SL_EEEEEvNT_6ParamsE,"ax",@progbits
	.align	128
.text._ZN7cutlass13device_kernelINS_4fmha6kernel28FmhaKernelTmaWarpSpecializedINS1_10collective30FmhaMainloopTmaWarpSpecializedINS_10bfloat16_tEffN4cute5tupleIJNS7_1CILi128EEENS9_ILi64EEESA_EEENS8_IJiNS9_ILi1EEENS8_IJiiEEEEEESF_SF_NS4_12CausalFusionEJNS2_6OptionILNS2_3TagE0ENS9_ILb1EEEEENSH_ILSI_2ESJ_EEEEENS4_15FmhaFwdEpilogueIS6_fNS8_IJSB_SA_SB_EEEEENS2_23PersistentTileSchedulerEJSK_SL_EEEEEvNT_6ParamsE:
        .type           _ZN7cutlass13device_kernelINS_4fmha6kernel28FmhaKernelTmaWarpSpecializedINS1_10collective30FmhaMainloopTmaWarpSpecializedINS_10bfloat16_tEffN4cute5tupleIJNS7_1CILi128EEENS9_ILi64EEESA_EEENS8_IJiNS9_ILi1EEENS8_IJiiEEEEEESF_SF_NS4_12CausalFusionEJNS2_6OptionILNS2_3TagE0ENS9_ILb1EEEEENSH_ILSI_2ESJ_EEEEENS4_15FmhaFwdEpilogueIS6_fNS8_IJSB_SA_SB_EEEEENS2_23PersistentTileSchedulerEJSK_SL_EEEEEvNT_6ParamsE,@function
        .size           _ZN7cutlass13device_kernelINS_4fmha6kernel28FmhaKernelTmaWarpSpecializedINS1_10collective30FmhaMainloopTmaWarpSpecializedINS_10bfloat16_tEffN4cute5tupleIJNS7_1CILi128EEENS9_ILi64EEESA_EEENS8_IJiNS9_ILi1EEENS8_IJiiEEEEEESF_SF_NS4_12CausalFusionEJNS2_6OptionILNS2_3TagE0ENS9_ILb1EEEEENSH_ILSI_2ESJ_EEEEENS4_15FmhaFwdEpilogueIS6_fNS8_IJSB_SA_SB_EEEEENS2_23PersistentTileSchedulerEJSK_SL_EEEEEvNT_6ParamsE,(.L_x_150 - _ZN7cutlass13device_kernelINS_4fmha6kernel28FmhaKernelTmaWarpSpecializedINS1_10collective30FmhaMainloopTmaWarpSpecializedINS_10bfloat16_tEffN4cute5tupleIJNS7_1CILi128EEENS9_ILi64EEESA_EEENS8_IJiNS9_ILi1EEENS8_IJiiEEEEEESF_SF_NS4_12CausalFusionEJNS2_6OptionILNS2_3TagE0ENS9_ILb1EEEEENSH_ILSI_2ESJ_EEEEENS4_15FmhaFwdEpilogueIS6_fNS8_IJSB_SA_SB_EEEEENS2_23PersistentTileSchedulerEJSK_SL_EEEEEvNT_6ParamsE)
        .other          _ZN7cutlass13device_kernelINS_4fmha6kernel28FmhaKernelTmaWarpSpecializedINS1_10collective30FmhaMainloopTmaWarpSpecializedINS_10bfloat16_tEffN4cute5tupleIJNS7_1CILi128EEENS9_ILi64EEESA_EEENS8_IJiNS9_ILi1EEENS8_IJiiEEEEEESF_SF_NS4_12CausalFusionEJNS2_6OptionILNS2_3TagE0ENS9_ILb1EEEEENSH_ILSI_2ESJ_EEEEENS4_15FmhaFwdEpilogueIS6_fNS8_IJSB_SA_SB_EEEEENS2_23PersistentTileSchedulerEJSK_SL_EEEEEvNT_6ParamsE,@"STO_CUDA_ENTRY STV_DEFAULT"
_ZN7cutlass13device_kernelINS_4fmha6kernel28FmhaKernelTmaWarpSpecializedINS1_10collective30FmhaMainloopTmaWarpSpecializedINS_10bfloat16_tEffN4cute5tupleIJNS7_1CILi128EEENS9_ILi64EEESA_EEENS8_IJiNS9_ILi1EEENS8_IJiiEEEEEESF_SF_NS4_12CausalFusionEJNS2_6OptionILNS2_3TagE0ENS9_ILb1EEEEENSH_ILSI_2ESJ_EEEEENS4_15FmhaFwdEpilogueIS6_fNS8_IJSB_SA_SB_EEEEENS2_23PersistentTileSchedulerEJSK_SL_EEEEEvNT_6ParamsE:
[----:B------:R-:W1:Y:S01]  /*0000*/  LDC R1, c[0x0][0x28] ;  /* 0x00000a00ff017b82 */ /* 0x000e620000000800 */
[----:B------:R-:W2:Y:S07]  /*0010*/  S2R R2, SR_TID.X ;  /* 0x0000000000027919 */ /* 0x000eae0000002100 */
[----:B------:R-:W3:Y:S01]  /*0020*/  S2UR UR6, SR_CTAID.X ;  /* 0x00000000000679c3 */ /* 0x000ee20000002500 */
[----:B------:R-:W-:Y:S01]  /*0030*/  ELECT P1, URZ, PT ;  /* 0x00000000003f782f */ /* 0x000fe20003820000 */
[----:B------:R-:W-:Y:S01]  /*0040*/  BSSY B0, `(.L_x_0) ;  /* 0x0000018000007945 */ /* 0x000fe20003800000 */
[----:B---3--:R-:W-:-:S02]  /*0050*/  MOV R17, UR6 ;  /* 0x0000000600117c02 */ /* 0x008fc40008000f00 */
[----:B--2---:R-:W-:-:S05]  /*0060*/  SHF.R.U32.HI R0, RZ, 0x5, R2 ;  /* 0x00000005ff007819 */ /* 0x004fca0000011602 */
[----:B------:R-:W2:Y:S02]  /*0070*/  SHFL.IDX PT, R3, R0, RZ, 0x1f ;  /* 0x00001fff00037589 */ /* 0x000ea400000e0000 */
[----:B--2---:R-:W-:Y:S02]  /*0080*/  R2UR UR4, R3 ;  /* 0x00000000030472ca */ /* 0x004fe400000e0000 */
[----:B------:R-:W-:-:S06]  /*0090*/  SHF.R.U32.HI R3, RZ, 0x7, R2 ;  /* 0x00000007ff037819 */ /* 0x000fcc0000011602 */
[----:B------:R-:W2:Y:S05]  /*00a0*/  SHFL.IDX PT, R3, R3, RZ, 0x1f ;  /* 0x00001fff03037589 */ /* 0x000eaa00000e0000 */
[----:B------:R-:W-:Y:S02]  /*00b0*/  USHF.R.S32.HI UR5, URZ, 0x1f, UR4 ;  /* 0x0000001f3f057899 */ /* 0x000fe40008011404 */
[----:B------:R-:W-:Y:S02]  /*00c0*/  ISETP.EQ.AND P2, PT, RZ, UR4, P1 ;  /* 0x00000004ff007c0c */ /* 0x000fe40008f42270 */
[----:B------:R-:W-:-:S04]  /*00d0*/  ULEA.HI UR5, UR5, UR4, URZ, 0x2 ;  /* 0x0000000405057291 */ /* 0x000fc8000f8f103f */
[----:B------:R-:W-:-:S04]  /*00e0*/  ULOP3.LUT UR5, UR5, 0xfffffffc, URZ, 0xc0, !UPT ;  /* 0xfffffffc05057892 */ /* 0x000fc8000f8ec03f */
[----:B------:R-:W-:-:S03]  /*00f0*/  UIADD3 UR5, UR4, -UR5, URZ ;  /* 0x8000000504057290 */ /* 0x000fc6000fffe03f */
[----:B-1----:R-:W-:Y:S09]  /*0100*/  @!P2 BRA `(.L_x_1) ;  /* 0x00000000002ca947 */ /* 0x002ff20003800000 */
[----:B------:R-:W-:Y:S02]  /*0110*/  ULDC.64 UR6, c[0x0][0x198] ;  /* 0x0000660000067ab9 */ /* 0x000fe40000000a00 */
[----:B------:R-:W-:Y:S02]  /*0120*/  UIADD3 UR8, UP0, UR6, 0xf0, URZ ;  /* 0x000000f006087890 */ /* 0x000fe4000ff1e03f */
[----:B------:R-:W-:Y:S02]  /*0130*/  UIADD3 UR10, UP1, UR6, 0x1f0, URZ ;  /* 0x000001f0060a7890 */ /* 0x000fe4000ff3e03f */
[----:B------:R-:W-:Y:S02]  /*0140*/  UIADD3 UR6, UP2, UR6, 0x2f0, URZ ;  /* 0x000002f006067890 */ /* 0x000fe4000ff5e03f */
[----:B------:R-:W-:Y:S02]  /*0150*/  UIADD3.X UR9, URZ, UR7, URZ, UP0, !UPT ;  /* 0x000000073f097290 */ /* 0x000fe400087fe43f */
[----:B------:R-:W-:-:S02]  /*0160*/  UIADD3.X UR11, URZ, UR7, URZ, UP1, !UPT ;  /* 0x000000073f0b7290 */ /* 0x000fc40008ffe43f */
[----:B------:R-:W-:-:S05]  /*0170*/  UIADD3.X UR7, URZ, UR7, URZ, UP2, !UPT ;  /* 0x000000073f077290 */ /* 0x000fca00097fe43f */
[----:B------:R1:W-:Y:S02]  /*0180*/  UTMACCTL.PF [UR8] ;  /* 0x00000000080079b9 */ /* 0x0003e40008040000 */
[----:B------:R1:W-:Y:S02]  /*0190*/  UTMACCTL.PF [UR10] ;  /* 0x000000000a0079b9 */ /* 0x0003e40008040000 */
[----:B------:R1:W-:Y:S02]  /*01a0*/  UTMACCTL.PF [UR6] ;  /* 0x00000000060079b9 */ /* 0x0003e40008040000 */
[----:B-1----:R-:W-:Y:S01]  /*01b0*/  NOP ;  /* 0x0000000000007918 */ /* 0x002fe20000000000 */
.L_x_1:
[----:B------:R-:W-:Y:S05]  /*01c0*/  BSYNC B0 ;  /* 0x0000000000007941 */ /* 0x000fea0003800000 */
.L_x_0:
[----:B------:R-:W1:Y:S01]  /*01d0*/  SHFL.IDX PT, R4, R0, RZ, 0x1f ;  /* 0x00001fff00047589 */ /* 0x000e6200000e0000 */
[----:B--2---:R-:W-:Y:S01]  /*01e0*/  R2UR UR49, R3 ;  /* 0x00000000033172ca */ /* 0x004fe200000e0000 */
[----:B------:R-:W-:Y:S02]  /*01f0*/  UISETP.NE.AND UP0, UPT, UR5, 0x1, UPT ;  /* 0x000000010500788c */ /* 0x000fe4000bf05270 */
[----:B------:R-:W-:-:S10]  /*0200*/  UISETP.NE.AND UP1, UPT, UR5, 0x2, UPT ;  /* 0x000000020500788c */ /* 0x000fd4000bf25270 */
[----:B------:R-:W-:Y:S02]  /*0210*/  UIADD3 UR10, UR49, -0x1, URZ ;  /* 0xffffffff310a7890 */ /* 0x000fe4000fffe03f */
[----:B------:R-:W-:Y:S02]  /*0220*/  UISETP.EQ.AND UP2, UPT, UR49, URZ, !UP0 ;  /* 0x0000003f3100728c */ /* 0x000fe4000c742270 */
[----:B------:R-:W-:Y:S02]  /*0230*/  UISETP.EQ.AND UP3, UPT, UR49, URZ, !UP1 ;  /* 0x0000003f3100728c */ /* 0x000fe4000cf62270 */
[----:B------:R-:W-:Y:S02]  /*0240*/  UISETP.GE.U32.AND UP4, UPT, UR10, 0x4, UPT ;  /* 0x000000040a00788c */ /* 0x000fe4000bf86070 */
[----:B------:R-:W-:Y:S01]  /*0250*/  USEL UR48, URZ, 0x1, !UP2 ;  /* 0x000000013f307887 */ /* 0x000fe2000d000000 */
[----:B-1----:R-:W-:Y:S01]  /*0260*/  ISETP.NE.AND P0, PT, R4, RZ, PT ;  /* 0x000000ff0400720c */ /* 0x002fe20003f05270 */
[----:B------:R-:W-:Y:S01]  /*0270*/  USEL UR47, URZ, 0x1, !UP3 ;  /* 0x000000013f2f7887 */ /* 0x000fe2000d800000 */
[----:B------:R-:W-:Y:S01]  /*0280*/  IMAD.U32 R4, RZ, RZ, UR5 ;  /* 0x00000005ff047e24 */ /* 0x000fe2000f8e00ff */
[----:B------:R-:W-:-:S02]  /*0290*/  USEL UR48, UR48, 0x2, UP4 ;  /* 0x0000000230307887 */ /* 0x000fc4000a000000 */
[----:B------:R-:W-:-:S08]  /*02a0*/  USEL UR47, UR47, 0x2, UP4 ;  /* 0x000000022f2f7887 */ /* 0x000fd0000a000000 */
[----:B------:R-:W-:Y:S05]  /*02b0*/  @P0 BRA `(.L_x_2) ;  /* 0x0000000000480947 */ /* 0x000fea0003800000 */
[----:B------:R-:W1:Y:S01]  /*02c0*/  S2UR UR8, SR_CgaCtaId ;  /* 0x00000000000879c3 */ /* 0x000e620000008800 */
[----:B------:R-:W-:Y:S01]  /*02d0*/  UMOV UR4, 0x400 ;  /* 0x0000040000047882 */ /* 0x000fe20000000000 */
[----:B------:R-:W-:Y:S01]  /*02e0*/  UMOV UR5, 0x1 ;  /* 0x0000000100057882 */ /* 0x000fe20000000000 */
[----:B------:R-:W-:Y:S01]  /*02f0*/  UMOV UR6, 0x80 ;  /* 0x0000008000067882 */ /* 0x000fe20000000000 */
[----:B------:R-:W-:Y:S01]  /*0300*/  ELECT P0, URZ, PT ;  /* 0x00000000003f782f */ /* 0x000fe20003800000 */
[----:B------:R-:W-:-:S04]  /*0310*/  UIADD3 UR6, -UR6, 0x100000, URZ ;  /* 0x0010000006067890 */ /* 0x000fc8000fffe13f */
[----:B------:R-:W-:Y:S02]  /*0320*/  USHF.L.U32 UR7, UR6, 0xb, URZ ;  /* 0x0000000b06077899 */ /* 0x000fe4000800063f */
[----:B------:R-:W-:Y:S02]  /*0330*/  USHF.L.U32 UR6, UR6, 0x1, URZ ;  /* 0x0000000106067899 */ /* 0x000fe4000800063f */
[----:B-1----:R-:W-:Y:S02]  /*0340*/  ULEA UR8, UR8, UR4, 0x18 ;  /* 0x0000000408087291 */ /* 0x002fe4000f8ec03f */
[----:B------:R-:W-:-:S04]  /*0350*/  UIADD3 UR4, -UR5, 0x100000, URZ ;  /* 0x0010000005047890 */ /* 0x000fc8000fffe13f */
[----:B------:R-:W-:Y:S02]  /*0360*/  USHF.L.U32 UR5, UR4, 0xb, URZ ;  /* 0x0000000b04057899 */ /* 0x000fe4000800063f */
[----:B------:R-:W-:Y:S01]  /*0370*/  USHF.L.U32 UR4, UR4, 0x1, URZ ;  /* 0x0000000104047899 */ /* 0x000fe2000800063f */
[----:B------:R-:W1:Y:S11]  /*0380*/  FENCE.VIEW.ASYNC.S ;  /* 0x00000000000073c6 */ /* 0x000e760000000000 */
[----:B-1----:R1:W2:Y:S01]  /*0390*/  SYNCS.EXCH.64 URZ, [UR8+0x20450], UR4 ;  /* 0x02045004083f75b2 */ /* 0x0022a20008000100 */
[----:B------:R1:W3:Y:S01]  /*03a0*/  SYNCS.EXCH.64 URZ, [UR8+0x20460], UR6 ;  /* 0x02046006083f75b2 */ /* 0x0002e20008000100 */
[----:B------:R1:W4:Y:S01]  /*03b0*/  SYNCS.EXCH.64 URZ, [UR8+0x20458], UR4 ;  /* 0x02045804083f75b2 */ /* 0x0003220008000100 */
[----:B------:R1:W1:Y:S01]  /*03c0*/  SYNCS.EXCH.64 URZ, [UR8+0x20468], UR6 ;  /* 0x02046806083f75b2 */ /* 0x0002620008000100 */
[----:B------:R-:W-:Y:S01]  /*03d0*/  NOP ;  /* 0x0000000000007918 */ /* 0x000fe20000000000 */
.L_x_2:
[----:B------:R-:W5:Y:S01]  /*03e0*/  SHFL.IDX PT, R3, R0, RZ, 0x1f ;  /* 0x00001fff00037589 */ /* 0x000f6200000e0000 */
[----:B------:R-:W-:Y:S01]  /*03f0*/  NOP ;  /* 0x0000000000007918 */ /* 0x000fe20000000000 */
[----:B-----5:R-:W-:-:S13]  /*0400*/  ISETP.NE.AND P0, PT, R3, RZ, PT ;  /* 0x000000ff0300720c */ /* 0x020fda0003f05270 */
[----:B------:R-:W-:Y:S05]  /*0410*/  @P0 BRA `(.L_x_3) ;  /* 0x0000000000600947 */ /* 0x000fea0003800000 */
[----:B-1----:R-:W1:Y:S01]  /*0420*/  S2UR UR5, SR_CgaCtaId ;  /* 0x00000000000579c3 */ /* 0x002e620000008800 */
[----:B------:R-:W-:Y:S01]  /*0430*/  UMOV UR4, 0x400 ;  /* 0x0000040000047882 */ /* 0x000fe20000000000 */
[----:B------:R-:W-:Y:S01]  /*0440*/  UMOV UR6, 0x1 ;  /* 0x0000000100067882 */ /* 0x000fe20000000000 */
[----:B------:R-:W-:Y:S01]  /*0450*/  UMOV UR9, 0x100 ;  /* 0x0000010000097882 */ /* 0x000fe20000000000 */
[----:B------:R-:W-:-:S04]  /*0460*/  UIADD3 UR6, -UR6, 0x100000, URZ ;  /* 0x0010000006067890 */ /* 0x000fc8000fffe13f */
[----:B------:R-:W-:Y:S02]  /*0470*/  USHF.L.U32 UR7, UR6, 0xb, URZ ;  /* 0x0000000b06077899 */ /* 0x000fe4000800063f */
[----:B------:R-:W-:Y:S01]  /*0480*/  USHF.L.U32 UR6, UR6, 0x1, URZ ;  /* 0x0000000106067899 */ /* 0x000fe2000800063f */
[----:B------:R-:W-:Y:S01]  /*0490*/  ELECT P0, URZ, PT ;  /* 0x00000000003f782f */ /* 0x000fe20003800000 */
[----:B-1----:R-:W-:Y:S02]  /*04a0*/  ULEA UR8, UR5, UR4, 0x18 ;  /* 0x0000000405087291 */ /* 0x002fe4000f8ec03f */
[----:B------:R-:W-:-:S04]  /*04b0*/  UIADD3 UR4, -UR9, 0x100000, URZ ;  /* 0x0010000009047890 */ /* 0x000fc8000fffe13f */
[----:B------:R-:W-:Y:S02]  /*04c0*/  USHF.L.U32 UR5, UR4, 0xb, URZ ;  /* 0x0000000b04057899 */ /* 0x000fe4000800063f */
[----:B------:R-:W-:Y:S01]  /*04d0*/  USHF.L.U32 UR4, UR4, 0x1, URZ ;  /* 0x0000000104047899 */ /* 0x000fe2000800063f */
[----:B------:R-:W1:Y:S03]  /*04e0*/  FENCE.VIEW.ASYNC.S ;  /* 0x00000000000073c6 */ /* 0x000e660000000000 */
[----:B-1----:R1:W1:Y:S08]  /*04f0*/  SYNCS.EXCH.64 URZ, [UR8+0x20400], UR6 ;  /* 0x02040006083f75b2 */ /* 0x0022700008000100 */
[----:B------:R1:W1:Y:S01]  /*0500*/  SYNCS.EXCH.64 URZ, [UR8+0x20428], UR4 ;  /* 0x02042804083f75b2 */ /* 0x0002620008000100 */
        /* <DEDUP_REMOVED lines=8> */
[----:B------:R-:W-:Y:S01]  /*0590*/  NOP ;  /* 0x0000000000007918 */ /* 0x000fe20000000000 */
.L_x_3:
        /* <DEDUP_REMOVED lines=21> */
[----:B------:R-:W-:Y:S01]  /*06f0*/  NOP ;  /* 0x0000000000007918 */ /* 0x000fe20000000000 */
.L_x_4:
[----:B------:R-:W5:Y:S01]  /*0700*/  SHFL.IDX PT, R3, R0, RZ, 0x1f ;  /* 0x00001fff00037589 */ /* 0x000f6200000e0000 */
[----:B------:R-:W-:Y:S01]  /*0710*/  ELECT P0, URZ, PT ;  /* 0x00000000003f782f */ /* 0x000fe20003800000 */
[----:B------:R-:W-:Y:S01]  /*0720*/  NOP ;  /* 0x0000000000007918 */ /* 0x000fe20000000000 */
[----:B-1----:R-:W-:Y:S02]  /*0730*/  UMOV UR4, 0x80 ;  /* 0x0000008000047882 */ /* 0x002fe40000000000 */
[C---:B-----5:R-:W-:Y:S02]  /*0740*/  ISETP.NE.OR P0, PT, R3.reuse, RZ, !P0 ;  /* 0x000000ff0300720c */ /* 0x060fe40004705670 */
[----:B------:R-:W-:-:S11]  /*0750*/  ISETP.NE.AND P3, PT, R3, RZ, PT ;  /* 0x000000ff0300720c */ /* 0x000fd60003f65270 */
[----:B------:R-:W-:Y:S01]  /*0760*/  VOTEU.ALL UP2, P0 ;  /* 0x00000000003f7886 */ /* 0x000fe20000040000 */
[----:B------:R-:W-:Y:S01]  /*0770*/  VOTEU.ALL UP3, P0 ;  /* 0x00000000003f7886 */ /* 0x000fe20000060000 */
[----:B------:R-:W-:Y:S01]  /*0780*/  VOTEU.ALL UP4, P0 ;  /* 0x00000000003f7886 */ /* 0x000fe20000080000 */
[----:B------:R-:W-:Y:S02]  /*0790*/  VOTEU.ALL UP5, P0 ;  /* 0x00000000003f7886 */ /* 0x000fe400000a0000 */
[----:B------:R-:W1:Y:S01]  /*07a0*/  @!UP2 S2UR UR7, SR_CgaCtaId ;  /* 0x000000000007a9c3 */ /* 0x000e620000008800 */
[----:B------:R-:W-:Y:S01]  /*07b0*/  @!UP2 UMOV UR6, 0x400 ;  /* 0x000004000006a882 */ /* 0x000fe20000000000 */
[----:B------:R-:W-:-:S04]  /*07c0*/  @!UP2 UIADD3 UR4, -UR4, 0x100000, URZ ;  /* 0x001000000404a890 */ /* 0x000fc8000fffe13f */
[----:B------:R-:W-:Y:S02]  /*07d0*/  @!UP2 USHF.L.U32 UR5, UR4, 0xb, URZ ;  /* 0x0000000b0405a899 */ /* 0x000fe4000800063f */
[----:B------:R-:W-:Y:S02]  /*07e0*/  @!UP2 USHF.L.U32 UR4, UR4, 0x1, URZ ;  /* 0x000000010404a899 */ /* 0x000fe4000800063f */
[----:B-1----:R-:W-:Y:S01]  /*07f0*/  @!UP2 ULEA UR6, UR7, UR6, 0x18 ;  /* 0x000000060706a291 */ /* 0x002fe2000f8ec03f */
[----:B------:R-:W-:Y:S01]  /*0800*/  VOTEU.ALL UP2, P0 ;  /* 0x00000000003f7886 */ /* 0x000fe20000040000 */
[----:B------:R-:W1:Y:S10]  /*0810*/  FENCE.VIEW.ASYNC.S ;  /* 0x00000000000073c6 */ /* 0x000e740000000000 */
[----:B-1----:R1:W1:Y:S01]  /*0820*/  @!UP2 SYNCS.EXCH.64 URZ, [UR6+0x20490], UR4 ;  /* 0x02049004063fa5b2 */ /* 0x0022620008000100 */
[----:B------:R1:W1:Y:S01]  /*0830*/  @!UP3 SYNCS.EXCH.64 URZ, [UR6+0x20498], UR4 ;  /* 0x02049804063fb5b2 */ /* 0x0002620008000100 */
[----:B------:R1:W1:Y:S01]  /*0840*/  @!UP4 SYNCS.EXCH.64 URZ, [UR6+0x204a0], UR4 ;  /* 0x0204a004063fc5b2 */ /* 0x0002620008000100 */
[----:B------:R1:W1:Y:S01]  /*0850*/  @!UP5 SYNCS.EXCH.64 URZ, [UR6+0x204a8], UR4 ;  /* 0x0204a804063fd5b2 */ /* 0x0002620008000100 */
[----:B------:R-:W-:Y:S01]  /*0860*/  NOP ;  /* 0x0000000000007918 */ /* 0x000fe20000000000 */
[----:B------:R-:W-:Y:S05]  /*0870*/  @P3 BRA `(.L_x_5) ;  /* 0x0000000000583947 */ /* 0x000fea0003800000 */
[----:B-1----:R-:W1:Y:S01]  /*0880*/  S2UR UR5, SR_CgaCtaId ;  /* 0x00000000000579c3 */ /* 0x002e620000008800 */
[----:B------:R-:W-:Y:S01]  /*0890*/  UMOV UR4, 0x400 ;  /* 0x0000040000047882 */ /* 0x000fe20000000000 */
[----:B------:R-:W-:Y:S01]  /*08a0*/  UMOV UR6, 0x20 ;  /* 0x0000002000067882 */ /* 0x000fe20000000000 */
[----:B------:R-:W-:Y:S01]  /*08b0*/  UMOV UR7, 0x80 ;  /* 0x0000008000077882 */ /* 0x000fe20000000000 */
[----:B------:R-:W-:Y:S01]  /*08c0*/  ELECT P0, URZ, PT ;  /* 0x00000000003f782f */ /* 0x000fe20003800000 */
[----:B-1----:R-:W-:Y:S02]  /*08d0*/  ULEA UR8, UR5, UR4, 0x18 ;  /* 0x0000000405087291 */ /* 0x002fe4000f8ec03f */
[----:B------:R-:W-:-:S04]  /*08e0*/  UIADD3 UR4, -UR6, 0x100000, URZ ;  /* 0x0010000006047890 */ /* 0x000fc8000fffe13f */
[----:B------:R-:W-:Y:S02]  /*08f0*/  USHF.L.U32 UR5, UR4, 0xb, URZ ;  /* 0x0000000b04057899 */ /* 0x000fe4000800063f */
[----:B------:R-:W-:Y:S02]  /*0900*/  USHF.L.U32 UR4, UR4, 0x1, URZ ;  /* 0x0000000104047899 */ /* 0x000fe4000800063f */
        /* <DEDUP_REMOVED lines=13> */
.L_x_5:
[----:B------:R-:W-:Y:S01]  /*09e0*/  VOTEU.ANY UP2, P2 ;  /* 0x00000000003f7886 */ /* 0x000fe20001040100 */
[----:B-1----:R-:W-:Y:S01]  /*09f0*/  UMOV UR4, 0x40 ;  /* 0x0000004000047882 */ /* 0x002fe20000000000 */
[----:B------:R-:W-:Y:S01]  /*0a00*/  ISETP.NE.AND P3, PT, RZ, UR49, PT ;  /* 0x00000031ff007c0c */ /* 0x000fe2000bf65270 */
[----:B------:R-:W-:Y:S01]  /*0a10*/  NOP ;  /* 0x0000000000007918 */ /* 0x000fe20000000000 */
[----:B------:R-:W-:Y:S01]  /*0a20*/  ISETP.EQ.AND P0, PT, R4, 0x2, P1 ;  /* 0x000000020400780c */ /* 0x000fe20000f02270 */
[----:B------:R-:W1:Y:S01]  /*0a30*/  @UP2 S2UR UR7, SR_CgaCtaId ;  /* 0x00000000000729c3 */ /* 0x000e620000008800 */
[----:B------:R-:W-:Y:S01]  /*0a40*/  @UP2 UMOV UR6, 0x400 ;  /* 0x0000040000062882 */ /* 0x000fe20000000000 */
[----:B------:R-:W-:-:S04]  /*0a50*/  @UP2 UIADD3 UR4, -UR4, 0x100000, URZ ;  /* 0x0010000004042890 */ /* 0x000fc8000fffe13f */
[----:B------:R-:W-:Y:S02]  /*0a60*/  @UP2 USHF.L.U32 UR5, UR4, 0xb, URZ ;  /* 0x0000000b04052899 */ /* 0x000fe4000800063f */
[----:B------:R-:W-:Y:S02]  /*0a70*/  @UP2 USHF.L.U32 UR4, UR4, 0x1, URZ ;  /* 0x0000000104042899 */ /* 0x000fe4000800063f */
[----:B-1----:R-:W-:Y:S01]  /*0a80*/  @UP2 ULEA UR6, UR7, UR6, 0x18 ;  /* 0x0000000607062291 */ /* 0x002fe2000f8ec03f */
[----:B------:R-:W-:Y:S01]  /*0a90*/  VOTEU.ANY UP2, P2 ;  /* 0x00000000003f7886 */ /* 0x000fe20001040100 */
[----:B------:R-:W-:Y:S01]  /*0aa0*/  ISETP.EQ.AND P2, PT, R4, 0x1, P1 ;  /* 0x000000010400780c */ /* 0x000fe20000f42270 */
[----:B------:R-:W1:Y:S09]  /*0ab0*/  FENCE.VIEW.ASYNC.S ;  /* 0x00000000000073c6 */ /* 0x000e720000000000 */
[----:B-1----:R1:W2:Y:S01]  /*0ac0*/  @UP2 SYNCS.EXCH.64 URZ, [UR6+0x204b0], UR4 ;  /* 0x0204b004063f25b2 */ /* 0x0022a20008000100 */
[----:B------:R-:W-:Y:S01]  /*0ad0*/  NOP ;  /* 0x0000000000007918 */ /* 0x000fe20000000000 */
[----:B--234-:R-:W-:Y:S06]  /*0ae0*/  BAR.SYNC.DEFER_BLOCKING 0x0 ;  /* 0x0000000000007b1d */ /* 0x01cfec0000010000 */
[----:B------:R-:W-:Y:S05]  /*0af0*/  @!P3 BRA `(.L_x_6) ;  /* 0x00000080002cb947 */ /* 0x000fea0003800000 */
[----:B------:R-:W-:-:S06]  /*0b00*/  UISETP.GT.U32.AND UP0, UPT, UR10, 0x3, UPT ;  /* 0x000000030a00788c */ /* 0x000fcc000bf04070 */
[----:B------:R-:W-:-:S13]  /*0b10*/  PLOP3.LUT P0, PT, PT, PT, UP0, 0x80, 0x0 ;  /* 0x000000000000781c */ /* 0x000fda0003f0f008 */
[----:B-1----:R-:W-:Y:S05]  /*0b20*/  @P0 EXIT ;  /* 0x000000000000094d */ /* 0x002fea0003800000 */
.L_x_7:
[----:B------:R-:W-:-:S08]  /*0b30*/  NOP ;  /* 0x0000000000007918 */ /* 0x000fd00000000000 */
[----:B------:R-:W1:Y:S02]  /*0b40*/  USETMAXREG.TRY_ALLOC.CTAPOOL UP0, 0xf0 ;  /* 0x000000f0000079c8 */ /* 0x000e640008000600 */
[----:B-1----:R-:W-:-:S13]  /*0b50*/  PLOP3.LUT P0, PT, PT, PT, UP0, 0x80, 0x0 ;  /* 0x000000000000781c */ /* 0x002fda0003f0f008 */
[----:B------:R-:W-:Y:S05]  /*0b60*/  @!P0 BRA `(.L_x_7) ;  /* 0xfffffffc00f08947 */ /* 0x000fea000383ffff */
[----:B------:R-:W-:Y:S02]  /*0b70*/  ULDC UR4, c[0x0][0xa00] ;  /* 0x0002800000047ab9 */ /* 0x000fe40000000800 */
[----:B------:R-:W-:-:S13]  /*0b80*/  ISETP.GE.AND P0, PT, R17, UR4, PT ;  /* 0x0000000411007c0c */ /* 0x000fda000bf06270 */
[----:B------:R-:W-:Y:S05]  /*0b90*/  @P0 EXIT ;  /* 0x000000000000094d */ /* 0x000fea0003800000 */
[----:B------:R-:W-:Y:S01]  /*0ba0*/  SHF.R.S32.HI R3, RZ, 0x1f, R2 ;  /* 0x0000001fff037819 */ /* 0x000fe20000011402 */
[----:B------:R-:W1:Y:S01]  /*0bb0*/  S2UR UR4, SR_CgaCtaId ;  /* 0x00000000000479c3 */ /* 0x000e620000008800 */
[----:B------:R-:W-:Y:S01]  /*0bc0*/  UMOV UR37, 0x400 ;  /* 0x0000040000257882 */ /* 0x000fe20000000000 */
[----:B------:R-:W-:Y:S01]  /*0bd0*/  UISETP.NE.AND UP0, UPT, UR49, 0x1, UPT ;  /* 0x000000013100788c */ /* 0x000fe2000bf05270 */
[----:B------:R-:W-:Y:S01]  /*0be0*/  LEA.HI R3, R3, R2, RZ, 0x7 ;  /* 0x0000000203037211 */ /* 0x000fe200078f38ff */
[----:B------:R-:W-:Y:S01]  /*0bf0*/  ULOP3.LUT UR46, UR48, 0x1, URZ, 0xfc, !UPT ;  /* 0x00000001302e7892 */ /* 0x000fe2000f8efc3f */
[----:B------:R-:W-:Y:S01]  /*0c00*/  MOV R23, RZ ;  /* 0x000000ff00177202 */ /* 0x000fe20000000f00 */
[----:B------:R-:W-:Y:S01]  /*0c10*/  UP2UR UR5, UPR, URZ, 0x1 ;  /* 0x000000013f057883 */ /* 0x000fe20008000000 */
[----:B------:R-:W-:Y:S01]  /*0c20*/  LOP3.LUT R3, R3, 0xffffff80, RZ, 0xc0, !PT ;  /* 0xffffff8003037812 */ /* 0x000fe200078ec0ff */
[----:B------:R-:W-:Y:S01]  /*0c30*/  USEL UR6, URZ, 0x1, UP0 ;  /* 0x000000013f067887 */ /* 0x000fe20008000000 */
[----:B------:R-:W-:-:S02]  /*0c40*/  ULDC.64 UR54, c[0x0][0x198] ;  /* 0x0000660000367ab9 */ /* 0x000fc40000000a00 */
[----:B------:R-:W-:Y:S01]  /*0c50*/  IADD3 R3, -R3, R2, RZ ;  /* 0x0000000203037210 */ /* 0x000fe20007ffe1ff */
[----:B------:R-:W-:Y:S01]  /*0c60*/  UMOV UR44, URZ ;  /* 0x0000003f002c7c82 */ /* 0x000fe20008000000 */
[----:B------:R-:W-:Y:S01]  /*0c70*/  UMOV UR43, URZ ;  /* 0x0000003f002b7c82 */ /* 0x000fe20008000000 */
[----:B------:R-:W-:Y:S01]  /*0c80*/  IMAD.U32 R120, RZ, RZ, UR6 ;  /* 0x00000006ff787e24 */ /* 0x000fe2000f8e00ff */
[----:B------:R-:W-:Y:S01]  /*0c90*/  SHF.R.S32.HI R0, RZ, 0x1f, R3 ;  /* 0x0000001fff007819 */ /* 0x000fe20000011403 */
[----:B------:R-:W-:Y:S01]  /*0ca0*/  UMOV UR42, URZ ;  /* 0x0000003f002a7c82 */ /* 0x000fe20008000000 */
[----:B------:R-:W-:Y:S02]  /*0cb0*/  ULDC.64 UR56, c[0x0][0x208] ;  /* 0x0000820000387ab9 */ /* 0x000fe40000000a00 */
[CC--:B------:R-:W-:Y:S02]  /*0cc0*/  LEA.HI R4, R0.reuse, R3.reuse, RZ, 0x2 ;  /* 0x0000000300047211 */ /* 0x0c0fe400078f10ff */
[----:B------:R-:W-:-:S02]  /*0cd0*/  LEA.HI R0, R0, R3, RZ, 0x5 ;  /* 0x0000000300007211 */ /* 0x000fc400078f28ff */
[--C-:B------:R-:W-:Y:S01]  /*0ce0*/  SHF.R.S32.HI R5, RZ, 0x2, R4.reuse ;  /* 0x00000002ff057819 */ /* 0x100fe20000011404 */
[----:B-1----:R-:W-:Y:S01]  /*0cf0*/  ULEA UR37, UR4, UR37, 0x18 ;  /* 0x0000002504257291 */ /* 0x002fe2000f8ec03f */
[----:B------:R-:W-:Y:S02]  /*0d00*/  SHF.R.S32.HI R6, RZ, 0x1f, R4 ;  /* 0x0000001fff067819 */ /* 0x000fe40000011404 */
[----:B------:R-:W-:Y:S01]  /*0d10*/  LOP3.LUT R4, R4, 0x7ffffffc, RZ, 0xc0, !PT ;  /* 0x7ffffffc04047812 */ /* 0x000fe200078ec0ff */
[----:B------:R-:W-:Y:S01]  /*0d20*/  UIADD3 UR4, UR37, 0x8000, URZ ;  /* 0x0000800025047890 */ /* 0x000fe2000fffe03f */
[----:B------:R-:W-:Y:S01]  /*0d30*/  LEA.HI R6, R6, R5, RZ, 0x3 ;  /* 0x0000000506067211 */ /* 0x000fe200078f18ff */
[----:B------:R-:W-:Y:S01]  /*0d40*/  USHF.R.U32.HI UR5, URZ, 0x4, UR37 ;  /* 0x000000043f057899 */ /* 0x000fe20008011625 */
[----:B------:R-:W-:Y:S01]  /*0d50*/  SHF.R.S32.HI R0, RZ, 0x5, R0 ;  /* 0x00000005ff007819 */ /* 0x000fe20000011400 */
[----:B------:R-:W-:Y:S01]  /*0d60*/  USHF.R.U32.HI UR4, URZ, 0x4, UR4 ;  /* 0x000000043f047899 */ /* 0x000fe20008011604 */
[----:B------:R-:W-:Y:S01]  /*0d70*/  LOP3.LUT R6, R6, 0xfffffff8, RZ, 0xc0, !PT ;  /* 0xfffffff806067812 */ /* 0x000fe200078ec0ff */
[----:B------:R-:W-:Y:S01]  /*0d80*/  ULOP3.LUT UR5, UR5, 0x3fff, URZ, 0xc0, !UPT ;  /* 0x00003fff05057892 */ /* 0x000fe2000f8ec03f */
[----:B------:R-:W-:Y:S01]  /*0d90*/  IADD3 R4, R3, -R4, RZ ;  /* 0x8000000403047210 */ /* 0x000fe20007ffe0ff */
[----:B------:R-:W-:-:S02]  /*0da0*/  ULOP3.LUT UR45, UR4, 0x3fff, URZ, 0xc0, !UPT ;  /* 0x00003fff042d7892 */ /* 0x000fc4000f8ec03f */
[----:B------:R-:W-:Y:S01]  /*0db0*/  IMAD.IADD R19, R5, 0x1, -R6 ;  /* 0x0000000105137824 */ /* 0x000fe200078e0a06 */
[----:B------:R-:W-:Y:S01]  /*0dc0*/  SHF.L.U32 R18, R4, 0x1, RZ ;  /* 0x0000000104127819 */ /* 0x000fe200000006ff */
[----:B------:R-:W-:Y:S02]  /*0dd0*/  ULOP3.LUT UR38, UR5, 0x10000, URZ, 0xfc, !UPT ;  /* 0x0001000005267892 */ /* 0x000fe4000f8efc3f */
[----:B------:R-:W-:Y:S01]  /*0de0*/  IMAD R19, R0, 0x10, R19 ;  /* 0x0000001000137824 */ /* 0x000fe200078e0213 */
[----:B------:R-:W-:-:S12]  /*0df0*/  ULOP3.LUT UR39, UR45, 0x10000, URZ, 0xfc, !UPT ;  /* 0x000100002d277892 */ /* 0x000fd8000f8efc3f */
.L_x_79:
[----:B------:R-:W-:Y:S01]  /*0e00*/  ULDC UR8, c[0x0][0xa04] ;  /* 0x0002810000087ab9 */ /* 0x000fe20000000800 */
[----:B------:R-:W-:Y:S01]  /*0e10*/  R2UR UR40, R17 ;  /* 0x00000000112872ca */ /* 0x000fe200000e0000 */
[----:B------:R-:W-:Y:S01]  /*0e20*/  UISETP.NE.AND UP0, UPT, UR8, 0x1, UPT ;  /* 0x000000010800788c */ /* 0x000fe2000bf05270 */
[----:B------:R-:W-:Y:S01]  /*0e30*/  ULDC UR4, c[0x0][0xa10] ;  /* 0x0002840000047ab9 */ /* 0x000fe20000000800 */
[----:B------:R-:W-:Y:S01]  /*0e40*/  ULDC UR36, c[0x0][0xa1c] ;  /* 0x0002870000247ab9 */ /* 0x000fe20000000800 */
[----:B------:R-:W-:Y:S02]  /*0e50*/  UISETP.NE.AND UP1, UPT, UR4, 0x1, UPT ;  /* 0x000000010400788c */ /* 0x000fe4000bf25270 */
[----:B------:R-:W-:-:S06]  /*0e60*/  UISETP.NE.AND UP2, UPT, UR49, 0x1, UPT ;  /* 0x000000013100788c */ /* 0x000fcc000bf45270 */
[----:B------:R-:W-:Y:S01]  /*0e70*/  @UP0 ULDC.64 UR6, c[0x0][0xa08] ;  /* 0x0002820000060ab9 */ /* 0x000fe20000000a00 */
[----:B------:R-:W-:Y:S01]  /*0e80*/  PLOP3.LUT P0, PT, PT, PT, UP2, 0x80, 0x0 ;  /* 0x000000000000781c */ /* 0x000fe20003f0f028 */
[----:B------:R-:W-:-:S03]  /*0e90*/  UIMAD.WIDE.U32 UR4, UR40, UR6, URZ ;  /* 0x00000006280472a5 */ /* 0x000fc6000f8e003f */
[----:B------:R-:W-:Y:S01]  /*0ea0*/  @UP1 ULDC UR6, c[0x0][0xa18] ;  /* 0x0002860000061ab9 */ /* 0x000fe20000000800 */
[----:B------:R-:W-:Y:S02]  /*0eb0*/  @UP0 USHF.R.U32.HI UR40, URZ, UR7, UR5 ;  /* 0x000000073f280299 */ /* 0x000fe40008011605 */
[----:B------:R-:W-:Y:S01]  /*0ec0*/  UISETP.NE.AND UP0, UPT, UR36, 0x1, UPT ;  /* 0x000000012400788c */ /* 0x000fe2000bf05270 */
[----:B------:R-:W-:Y:S02]  /*0ed0*/  @UP1 ULDC UR4, c[0x0][0xa14] ;  /* 0x0002850000041ab9 */ /* 0x000fe40000000800 */
[----:B------:R-:W-:Y:S02]  /*0ee0*/  UIMAD.WIDE.U32 UR4, UR40, UR4, URZ ;  /* 0x00000004280472a5 */ /* 0x000fe4000f8e003f */
[----:B------:R-:W-:Y:S01]  /*0ef0*/  IMAD R0, RZ, RZ, -UR40 ;  /* 0x80000028ff007e24 */ /* 0x000fe2000f8e02ff */
[----:B------:R-:W-:Y:S01]  /*0f00*/  UMOV UR41, UR40 ;  /* 0x0000002800297c82 */ /* 0x000fe20008000000 */
[----:B------:R-:W-:-:S02]  /*0f10*/  @UP1 USHF.R.U32.HI UR41, URZ, UR6, UR5 ;  /* 0x000000063f291299 */ /* 0x000fc40008011605 */
[----:B------:R-:W-:Y:S02]  /*0f20*/  IMAD R0, R0, UR8, R17 ;  /* 0x0000000800007c24 */ /* 0x000fe4000f8e0211 */
[----:B------:R-:W-:Y:S02]  /*0f30*/  @UP0 ULDC.64 UR6, c[0x0][0xa20] ;  /* 0x0002880000060ab9 */ /* 0x000fe40000000a00 */
[----:B------:R-:W-:-:S03]  /*0f40*/  UIMAD.WIDE.U32 UR4, UR41, UR6, URZ ;  /* 0x00000006290472a5 */ /* 0x000fc6000f8e003f */
[----:B------:R-:W-:Y:S01]  /*0f50*/  UMOV UR6, UR41 ;  /* 0x0000002900067c82 */ /* 0x000fe20008000000 */
[----:B------:R-:W-:-:S04]  /*0f60*/  @UP0 USHF.R.U32.HI UR6, URZ, UR7, UR5 ;  /* 0x000000073f060299 */ /* 0x000fc80008011605 */
[----:B------:R-:W-:-:S04]  /*0f70*/  UIADD3 UR4, -UR6, URZ, URZ ;  /* 0x0000003f06047290 */ /* 0x000fc8000fffe13f */
[----:B------:R-:W-:Y:S01]  /*0f80*/  UIMAD UR36, UR36, UR4, UR41 ;  /* 0x00000004242472a4 */ /* 0x000fe2000f8e0229 */
[----:B--2---:R-:W-:Y:S11]  /*0f90*/  @!P0 BRA `(.L_x_8) ;  /* 0x0000000000688947 */ /* 0x004ff60003800000 */
[----:B------:R-:W-:-:S06]  /*0fa0*/  UISETP.NE.AND UP0, UPT, UR49, 0x2, UPT ;  /* 0x000000023100788c */ /* 0x000fcc000bf05270 */
[----:B------:R-:W-:-:S13]  /*0fb0*/  PLOP3.LUT P1, PT, PT, PT, UP0, 0x80, 0x0 ;  /* 0x000000000000781c */ /* 0x000fda0003f2f008 */
[----:B------:R-:W-:Y:S05]  /*0fc0*/  @!P1 BRA `(.L_x_9) ;  /* 0x0000000000449947 */ /* 0x000fea0003800000 */
[----:B------:R-:W-:-:S06]  /*0fd0*/  UISETP.NE.AND UP0, UPT, UR49, 0x3, UPT ;  /* 0x000000033100788c */ /* 0x000fcc000bf05270 */
[----:B------:R-:W-:-:S13]  /*0fe0*/  PLOP3.LUT P1, PT, PT, PT, UP0, 0x80, 0x0 ;  /* 0x000000000000781c */ /* 0x000fda0003f2f008 */
[----:B------:R-:W-:Y:S05]  /*0ff0*/  @!P1 BRA `(.L_x_10) ;  /* 0x0000000000249947 */ /* 0x000fea0003800000 */
[----:B------:R-:W-:-:S06]  /*1000*/  UISETP.NE.AND UP0, UPT, UR49, 0x4, UPT ;  /* 0x000000043100788c */ /* 0x000fcc000bf05270 */
[----:B------:R-:W-:-:S13]  /*1010*/  PLOP3.LUT P1, PT, PT, PT, UP0, 0x80, 0x0 ;  /* 0x000000000000781c */ /* 0x000fda0003f2f008 */
[----:B------:R-:W-:Y:S05]  /*1020*/  @P1 BRA `(.L_x_11) ;  /* 0x0000000000541947 */ /* 0x000fea0003800000 */
[----:B------:R-:W-:Y:S02]  /*1030*/  UIADD3 UR4, UR44, -0x1, URZ ;  /* 0xffffffff2c047890 */ /* 0x000fe4000fffe03f */
[----:B------:R-:W-:Y:S02]  /*1040*/  ULOP3.LUT UR44, UR44, 0x1, URZ, 0xc, !UPT ;  /* 0x000000012c2c7892 */ /* 0x000fe4000f8e0c3f */
[----:B------:R-:W-:-:S04]  /*1050*/  ULOP3.LUT UR4, UR4, 0x2, URZ, 0xc0, !UPT ;  /* 0x0000000204047892 */ /* 0x000fc8000f8ec03f */
[----:B------:R-:W-:-:S04]  /*1060*/  USHF.R.U32.HI UR4, URZ, 0x1, UR4 ;  /* 0x000000013f047899 */ /* 0x000fc80008011604 */
[----:B------:R-:W-:Y:S01]  /*1070*/  ULOP3.LUT UR43, UR43, UR4, URZ, 0x3c, !UPT ;  /* 0x000000042b2b7292 */ /* 0x000fe2000f8e3c3f */
[----:B------:R-:W-:Y:S11]  /*1080*/  BRA `(.L_x_11) ;  /* 0x00000000003c7947 */ /* 0x000ff60003800000 */
.L_x_10:
[----:B------:R-:W-:Y:S02]  /*1090*/  ULOP3.LUT UP0, URZ, UR44, 0x2, URZ, 0xc0, !UPT ;  /* 0x000000022c3f7892 */ /* 0x000fe4000f80c03f */
[----:B------:R-:W-:Y:S02]  /*10a0*/  ULOP3.LUT UR44, UR44, 0x1, URZ, 0xc0, !UPT ;  /* 0x000000012c2c7892 */ /* 0x000fe4000f8ec03f */
[----:B------:R-:W-:-:S04]  /*10b0*/  USEL UR4, URZ, 0x1, UP0 ;  /* 0x000000013f047887 */ /* 0x000fc80008000000 */
[----:B------:R-:W-:Y:S01]  /*10c0*/  ULOP3.LUT UR43, UR43, UR4, URZ, 0x3c, !UPT ;  /* 0x000000042b2b7292 */ /* 0x000fe2000f8e3c3f */
[----:B------:R-:W-:Y:S11]  /*10d0*/  BRA `(.L_x_11) ;  /* 0x0000000000287947 */ /* 0x000ff60003800000 */
.L_x_9:
[----:B------:R-:W-:Y:S02]  /*10e0*/  UIADD3 UR4, UR44, 0x1, URZ ;  /* 0x000000012c047890 */ /* 0x000fe4000fffe03f */
[----:B------:R-:W-:Y:S02]  /*10f0*/  ULOP3.LUT UR44, UR44, 0x1, URZ, 0xc, !UPT ;  /* 0x000000012c2c7892 */ /* 0x000fe4000f8e0c3f */
[----:B------:R-:W-:-:S04]  /*1100*/  UISETP.GT.U32.AND UP0, UPT, UR4, 0x1, UPT ;  /* 0x000000010400788c */ /* 0x000fc8000bf04070 */
[----:B------:R-:W-:-:S04]  /*1110*/  USEL UR4, URZ, 0x1, !UP0 ;  /* 0x000000013f047887 */ /* 0x000fc8000c000000 */
[----:B------:R-:W-:Y:S01]  /*1120*/  ULOP3.LUT UR43, UR43, UR4, URZ, 0x3c, !UPT ;  /* 0x000000042b2b7292 */ /* 0x000fe2000f8e3c3f */
[----:B------:R-:W-:Y:S11]  /*1130*/  BRA `(.L_x_11) ;  /* 0x0000000000107947 */ /* 0x000ff60003800000 */
.L_x_8:
[----:B------:R-:W-:Y:S02]  /*1140*/  UISETP.GT.U32.AND UP0, UPT, UR44, 0x1, UPT ;  /* 0x000000012c00788c */ /* 0x000fe4000bf04070 */
[----:B------:R-:W-:Y:S02]  /*1150*/  ULOP3.LUT UR44, UR44, 0x1, URZ, 0xc0, !UPT ;  /* 0x000000012c2c7892 */ /* 0x000fe4000f8ec03f */
[----:B------:R-:W-:-:S04]  /*1160*/  USEL UR4, URZ, 0x1, !UP0 ;  /* 0x000000013f047887 */ /* 0x000fc8000c000000 */
[----:B------:R-:W-:-:S12]  /*1170*/  ULOP3.LUT UR43, UR43, UR4, URZ, 0x3c, !UPT ;  /* 0x000000042b2b7292 */ /* 0x000fd8000f8e3c3f */
.L_x_11:
[----:B------:R-:W-:Y:S05]  /*1180*/  @!P0 BRA `(.L_x_12) ;  /* 0x0000000000408947 */ /* 0x000fea0003800000 */
[----:B------:R-:W-:-:S06]  /*1190*/  UISETP.NE.AND UP0, UPT, UR49, 0x2, UPT ;  /* 0x000000023100788c */ /* 0x000fcc000bf05270 */
[----:B------:R-:W-:-:S13]  /*11a0*/  PLOP3.LUT P0, PT, PT, PT, UP0, 0x80, 0x0 ;  /* 0x000000000000781c */ /* 0x000fda0003f0f008 */
[----:B------:R-:W-:Y:S05]  /*11b0*/  @!P0 BRA `(.L_x_13) ;  /* 0x00000000002c8947 */ /* 0x000fea0003800000 */
[----:B------:R-:W-:-:S06]  /*11c0*/  UISETP.NE.AND UP0, UPT, UR49, 0x3, UPT ;  /* 0x000000033100788c */ /* 0x000fcc000bf05270 */
[----:B------:R-:W-:-:S13]  /*11d0*/  PLOP3.LUT P0, PT, PT, PT, UP0, 0x80, 0x0 ;  /* 0x000000000000781c */ /* 0x000fda0003f0f008 */
[----:B------:R-:W-:Y:S05]  /*11e0*/  @!P0 BRA `(.L_x_14) ;  /* 0x0000000000188947 */ /* 0x000fea0003800000 */
[----:B------:R-:W-:Y:S01]  /*11f0*/  UISETP.NE.AND UP0, UPT, UR49, 0x4, UPT ;  /* 0x000000043100788c */ /* 0x000fe2000bf05270 */
[----:B------:R-:W-:-:S05]  /*1200*/  MOV R16, R0 ;  /* 0x0000000000107202 */ /* 0x000fca0000000f00 */
[----:B------:R-:W-:-:S13]  /*1210*/  PLOP3.LUT P0, PT, PT, PT, UP0, 0x80, 0x0 ;  /* 0x000000000000781c */ /* 0x000fda0003f0f008 */
[----:B------:R-:W-:Y:S05]  /*1220*/  @P0 BRA `(.L_x_15) ;  /* 0x00000000001c0947 */ /* 0x000fea0003800000 */
[----:B------:R-:W-:Y:S01]  /*1230*/  LEA R16, R0, 0x3, 0x1 ;  /* 0x0000000300107811 */ /* 0x000fe200078e08ff */
[----:B------:R-:W-:Y:S06]  /*1240*/  BRA `(.L_x_15) ;  /* 0x0000000000147947 */ /* 0x000fec0003800000 */
.L_x_14:
[----:B------:R-:W-:Y:S01]  /*1250*/  LEA R16, R0, 0x2, 0x1 ;  /* 0x0000000200107811 */ /* 0x000fe200078e08ff */
[----:B------:R-:W-:Y:S06]  /*1260*/  BRA `(.L_x_15) ;  /* 0x00000000000c7947 */ /* 0x000fec0003800000 */
.L_x_13:
[----:B------:R-:W-:Y:S01]  /*1270*/  LEA R16, R0, 0x1, 0x1 ;  /* 0x0000000100107811 */ /* 0x000fe200078e08ff */
[----:B------:R-:W-:Y:S06]  /*1280*/  BRA `(.L_x_15) ;  /* 0x0000000000047947 */ /* 0x000fec0003800000 */
.L_x_12:
[----:B------:R-:W-:-:S07]  /*1290*/  IMAD.SHL.U32 R16, R0, 0x2, RZ ;  /* 0x0000000200107824 */ /* 0x000fce00078e00ff */
.L_x_15:
[----:B------:R-:W-:Y:S01]  /*12a0*/  ULOP3.LUT UR6, UR47, 0x1, URZ, 0xfc, !UPT ;  /* 0x000000012f067892 */ /* 0x000fe2000f8efc3f */
[----:B------:R-:W-:Y:S01]  /*12b0*/  LEA R0, R0, 0xbf, 0x7 ;  /* 0x000000bf00007811 */ /* 0x000fe200078e38ff */
[----:B------:R-:W-:Y:S02]  /*12c0*/  ULDC UR4, c[0x0][0x28c] ;  /* 0x0000a30000047ab9 */ /* 0x000fe40000000800 */
[----:B------:R-:W-:Y:S01]  /*12d0*/  UIADD3 UR4, UR4, 0x3f, URZ ;  /* 0x0000003f04047890 */ /* 0x000fe2000fffe03f */
[----:B------:R-:W-:Y:S01]  /*12e0*/  SHF.R.S32.HI R3, RZ, 0x1f, R0 ;  /* 0x0000001fff037819 */ /* 0x000fe20000011400 */
[----:B------:R-:W-:Y:S02]  /*12f0*/  UISETP.NE.AND UP0, UPT, UR6, 0x3, UPT ;  /* 0x000000030600788c */ /* 0x000fe4000bf05270 */
[----:B------:R-:W-:Y:S01]  /*1300*/  USHF.R.S32.HI UR5, URZ, 0x1f, UR4 ;  /* 0x0000001f3f057899 */ /* 0x000fe20008011404 */
[----:B------:R-:W-:-:S03]  /*1310*/  LEA.HI R3, R3, R0, RZ, 0x6 ;  /* 0x0000000003037211 */ /* 0x000fc600078f30ff */
[----:B------:R-:W-:Y:S01]  /*1320*/  PLOP3.LUT P0, PT, PT, PT, UP0, 0x80, 0x0 ;  /* 0x000000000000781c */ /* 0x000fe20003f0f008 */
[----:B------:R-:W-:Y:S01]  /*1330*/  ULEA.HI UR5, UR5, UR4, URZ, 0x6 ;  /* 0x0000000405057291 */ /* 0x000fe2000f8f303f */
[----:B------:R-:W-:-:S03]  /*1340*/  SHF.R.S32.HI R0, RZ, 0x6, R3 ;  /* 0x00000006ff007819 */ /* 0x000fc60000011403 */
[----:B------:R-:W-:-:S06]  /*1350*/  USHF.R.S32.HI UR5, URZ, 0x6, UR5 ;  /* 0x000000063f057899 */ /* 0x000fcc0008011405 */
[----:B------:R-:W-:Y:S02]  /*1360*/  VIMNMX R0, R0, UR5, PT ;  /* 0x0000000500007c48 */ /* 0x000fe4000bfe0100 */
[----:B------:R-:W-:Y:S05]  /*1370*/  @!P0 BRA `(.L_x_16) ;  /* 0x0000000000048947 */ /* 0x000fea0003800000 */
[----:B------:R-:W-:Y:S01]  /*1380*/  BPT.TRAP 0x1 ;  /* 0x000000040000795c */ /* 0x000fe20000300000 */
.L_x_16:
[----:B------:R-:W-:Y:S01]  /*1390*/  ULEA UR4, UR44, UR37, 0x3 ;  /* 0x000000252c047291 */ /* 0x000fe2000f8e183f */
[----:B------:R-:W-:Y:S01]  /*13a0*/  MOV R3, UR43 ;  /* 0x0000002b00037c02 */ /* 0x000fe20008000f00 */
[----:B------:R-:W-:-:S03]  /*13b0*/  UISETP.NE.AND UP0, UPT, UR46, 0x3, UPT ;  /* 0x000000032e00788c */ /* 0x000fc6000bf05270 */
[----:B------:R-:W-:-:S03]  /*13c0*/  SHF.L.U32 R3, R3, 0x1f, RZ ;  /* 0x0000001f03037819 */ /* 0x000fc600000006ff */
[----:B------:R-:W-:Y:S01]  /*13d0*/  PLOP3.LUT P0, PT, PT, PT, UP0, 0x80, 0x0 ;  /* 0x000000000000781c */ /* 0x000fe20003f0f008 */
[----:B------:R-:W1:Y:S02]  /*13e0*/  SYNCS.PHASECHK.TRANS64.TRYWAIT P1, [UR4+0x20450], R3 ;  /* 0x02045003ff0075a7 */ /* 0x000e640008020144 */
[----:B-1----:R-:W-:Y:S10]  /*13f0*/  @!P1 BRA `(.L_x_17) ;  /* 0x0000009000749947 */ /* 0x002ff40003800000 */
.L_x_126:
[----:B------:R-:W-:Y:S05]  /*1400*/  @!P0 BRA `(.L_x_18) ;  /* 0x0000000000048947 */ /* 0x000fea0003800000 */
[----:B------:R-:W-:Y:S01]  /*1410*/  BPT.TRAP 0x1 ;  /* 0x000000040000795c */ /* 0x000fe20000300000 */
.L_x_18:
[----:B------:R-:W-:Y:S01]  /*1420*/  ULEA UR53, UR42, UR37, 0x3 ;  /* 0x000000252a357291 */ /* 0x000fe2000f8e183f */
[----:B-1----:R-:W-:Y:S01]  /*1430*/  SHF.L.U32 R3, R23, 0x1f, RZ ;  /* 0x0000001f17037819 */ /* 0x002fe200000006ff */
[----:B------:R-:W-:Y:S01]  /*1440*/  UIADD3 UR52, UR37, 0x20490, URZ ;  /* 0x0002049025347890 */ /* 0x000fe2000fffe03f */
[----:B------:R-:W-:Y:S01]  /*1450*/  SHF.L.U32 R4, R120, 0x1f, RZ ;  /* 0x0000001f78047819 */ /* 0x000fe200000006ff */
[----:B------:R-:W-:Y:S02]  /*1460*/  ULEA UR51, UR49, 0xfffffff8, 0x3 ;  /* 0xfffffff831337891 */ /* 0x000fe4000f8e183f */
[----:B------:R-:W-:Y:S02]  /*1470*/  ULEA UR50, UR49, UR52, 0x3 ;  /* 0x0000003431327291 */ /* 0x000fe4000f8e183f */
[----:B------:R-:W-:Y:S01]  /*1480*/  ULOP3.LUT UR51, UR51, 0x8, URZ, 0xc, !UPT ;  /* 0x0000000833337892 */ /* 0x000fe2000f8e0c3f */
[----:B------:R-:W1:Y:S02]  /*1490*/  SYNCS.PHASECHK.TRANS64.TRYWAIT P1, [UR53+0x20400], R3 ;  /* 0x02040003ff0075a7 */ /* 0x000e640008020175 */
[----:B-1----:R-:W-:Y:S09]  /*14a0*/  @!P1 BRA `(.L_x_19) ;  /* 0x0000009000609947 */ /* 0x002ff20003800000 */
.L_x_127:
[----:B------:R-:W2:Y:S02]  /*14b0*/  SYNCS.PHASECHK.TRANS64.TRYWAIT P1, [UR50+-0x8], R4 ;  /* 0xfffff804ff0075a7 */ /* 0x000ea40008020172 */
[----:B--2---:R-:W-:Y:S05]  /*14c0*/  @!P1 BRA `(.L_x_20) ;  /* 0x0000009000709947 */ /* 0x004fea0003800000 */
.L_x_128:
[----:B------:R-:W-:Y:S01]  /*14d0*/  ULEA UR34, UR42, UR39, 0xa ;  /* 0x000000272a227291 */ /* 0x000fe2000f8e503f */
[----:B------:R-:W-:Y:S01]  /*14e0*/  WARPGROUP.ARRIVE ;  /* 0x00000000000079c5 */ /* 0x000fe20000000000 */
[----:B------:R-:W-:Y:S01]  /*14f0*/  ULEA UR32, UR44, UR38, 0xa ;  /* 0x000000262c207291 */ /* 0x000fe2000f8e503f */
[----:B-1----:R-:W-:Y:S01]  /*1500*/  IMAD R3, R16, 0x40, R19 ;  /* 0x0000004010037824 */ /* 0x002fe200078e0213 */
[----:B------:R-:W-:Y:S01]  /*1510*/  UMOV UR35, 0x40000040 ;  /* 0x4000004000237882 */ /* 0x000fe20000000000 */
[----:B------:R-:W-:Y:S01]  /*1520*/  UMOV UR33, 0x40000040 ;  /* 0x4000004000217882 */ /* 0x000fe20000000000 */
[----:B------:R-:W-:Y:S01]  /*1530*/  UIADD3 UR6, UR34, 0x2, URZ ;  /* 0x0000000222067890 */ /* 0x000fe2000fffe03f */
[C---:B------:R-:W-:Y:S01]  /*1540*/  IADD3 R4, R18.reuse, 0x8, RZ ;  /* 0x0000000812047810 */ /* 0x040fe20007ffe0ff */
[----:B------:R-:W-:Y:S01]  /*1550*/  UIADD3 UR4, UR32, 0x2, URZ ;  /* 0x0000000220047890 */ /* 0x000fe2000fffe03f */
[C---:B------:R-:W-:Y:S01]  /*1560*/  IADD3 R5, R3.reuse, 0x8, RZ ;  /* 0x0000000803057810 */ /* 0x040fe20007ffe0ff */
[----:B------:R-:W-:Y:S01]  /*1570*/  UMOV UR7, 0x40000040 ;  /* 0x4000004000077882 */ /* 0x000fe20000000000 */
[----:B------:R-:W-:Y:S01]  /*1580*/  HGMMA.64x64x16.F32.BF16 R24, gdesc[UR32], RZ, !UPT, gsb0 ;  /* 0x00e00000201879f0 */ /* 0x000fe2000c0018ff */
[----:B------:R-:W-:Y:S01]  /*1590*/  UMOV UR5, 0x40000040 ;  /* 0x4000004000057882 */ /* 0x000fe20000000000 */
[----:B------:R-:W-:Y:S01]  /*15a0*/  UIADD3 UR10, UR34, 0x4, URZ ;  /* 0x00000004220a7890 */ /* 0x000fe2000fffe03f */
[----:B------:R-:W-:Y:S01]  /*15b0*/  ISETP.GE.AND P6, PT, R3, R4, PT ;  /* 0x000000040300720c */ /* 0x000fe20003fc6270 */
[----:B------:R-:W-:Y:S01]  /*15c0*/  UIADD3 UR8, UR32, 0x4, URZ ;  /* 0x0000000420087890 */ /* 0x000fe2000fffe03f */
[C---:B------:R-:W-:Y:S01]  /*15d0*/  VIADD R4, R18.reuse, 0x10 ;  /* 0x0000001012047836 */ /* 0x040fe20000000000 */
[----:B------:R-:W-:Y:S01]  /*15e0*/  UMOV UR11, 0x40000040 ;  /* 0x40000040000b7882 */ /* 0x000fe20000000000 */
[----:B------:R-:W-:Y:S01]  /*15f0*/  UMOV UR9, 0x40000040 ;  /* 0x4000004000097882 */ /* 0x000fe20000000000 */
[----:B------:R-:W-:Y:S01]  /*1600*/  UIADD3 UR14, UR34, 0x6, URZ ;  /* 0x00000006220e7890 */ /* 0x000fe2000fffe03f */
[CC--:B------:R-:W-:Y:S01]  /*1610*/  ISETP.GE.AND P1, PT, R5.reuse, R18.reuse, PT ;  /* 0x000000120500720c */ /* 0x0c0fe20003f26270 */
[----:B------:R-:W-:Y:S01]  /*1620*/  UIADD3 UR12, UR32, 0x6, URZ ;  /* 0x00000006200c7890 */ /* 0x000fe2000fffe03f */
[----:B------:R-:W-:Y:S01]  /*1630*/  ISETP.GT.AND P3, PT, R5, R18, PT ;  /* 0x000000120500720c */ /* 0x000fe20003f64270 */
[----:B------:R-:W-:Y:S01]  /*1640*/  UMOV UR15, 0x40000040 ;  /* 0x40000040000f7882 */ /* 0x000fe20000000000 */
[----:B------:R-:W-:Y:S01]  /*1650*/  UMOV UR13, 0x40000040 ;  /* 0x40000040000d7882 */ /* 0x000fe20000000000 */
[----:B------:R-:W-:Y:S01]  /*1660*/  UIADD3 UR18, UR34, 0x200, URZ ;  /* 0x0000020022127890 */ /* 0x000fe2000fffe03f */
[C---:B------:R-:W-:Y:S01]  /*1670*/  ISETP.GE.AND P2, PT, R3.reuse, R4, PT ;  /* 0x000000040300720c */ /* 0x040fe20003f46270 */
[----:B------:R-:W-:Y:S01]  /*1680*/  UIADD3 UR16, UR32, 0x200, URZ ;  /* 0x0000020020107890 */ /* 0x000fe2000fffe03f */
[C---:B------:R-:W-:Y:S01]  /*1690*/  VIADD R4, R18.reuse, 0x18 ;  /* 0x0000001812047836 */ /* 0x040fe20000000000 */
[----:B------:R-:W-:Y:S01]  /*16a0*/  UMOV UR19, 0x40000040 ;  /* 0x4000004000137882 */ /* 0x000fe20000000000 */
[----:B------:R-:W-:Y:S01]  /*16b0*/  UMOV UR17, 0x40000040 ;  /* 0x4000004000117882 */ /* 0x000fe20000000000 */
[----:B------:R-:W-:Y:S01]  /*16c0*/  UIADD3 UR22, UR34, 0x202, URZ ;  /* 0x0000020222167890 */ /* 0x000fe2000fffe03f */
[C---:B------:R-:W-:Y:S01]  /*16d0*/  VIADD R6, R18.reuse, 0x9 ;  /* 0x0000000912067836 */ /* 0x040fe20000000000 */
[----:B------:R-:W-:Y:S01]  /*16e0*/  UIADD3 UR20, UR32, 0x202, URZ ;  /* 0x0000020220147890 */ /* 0x000fe2000fffe03f */
[C---:B------:R-:W-:Y:S01]  /*16f0*/  IADD3 R8, R18.reuse, 0x11, RZ ;  /* 0x0000001112087810 */ /* 0x040fe20007ffe0ff */
[----:B------:R-:W-:Y:S01]  /*1700*/  UMOV UR23, 0x40000040 ;  /* 0x4000004000177882 */ /* 0x000fe20000000000 */
[----:B------:R-:W-:Y:S01]  /*1710*/  UMOV UR21, 0x40000040 ;  /* 0x4000004000157882 */ /* 0x000fe20000000000 */
[----:B------:R-:W-:Y:S01]  /*1720*/  UIADD3 UR26, UR34, 0x204, URZ ;  /* 0x00000204221a7890 */ /* 0x000fe2000fffe03f */
[C---:B------:R-:W-:Y:S01]  /*1730*/  ISETP.GE.AND P5, PT, R3.reuse, R6, PT ;  /* 0x000000060300720c */ /* 0x040fe20003fa6270 */
[----:B------:R-:W-:Y:S01]  /*1740*/  UIADD3 UR24, UR32, 0x204, URZ ;  /* 0x0000020420187890 */ /* 0x000fe2000fffe03f */
[----:B------:R-:W-:Y:S01]  /*1750*/  VIADD R6, R18, 0x20 ;  /* 0x0000002012067836 */ /* 0x000fe20000000000 */
[----:B------:R-:W-:Y:S01]  /*1760*/  UMOV UR27, 0x40000040 ;  /* 0x40000040001b7882 */ /* 0x000fe20000000000 */
[----:B------:R-:W-:Y:S01]  /*1770*/  UMOV UR25, 0x40000040 ;  /* 0x4000004000197882 */ /* 0x000fe20000000000 */
[----:B------:R-:W-:Y:S01]  /*1780*/  UIADD3 UR30, UR34, 0x206, URZ ;  /* 0x00000206221e7890 */ /* 0x000fe2000fffe03f */
[----:B------:R-:W-:Y:S01]  /*1790*/  ISETP.GE.AND P4, PT, R3, R8, PT ;  /* 0x000000080300720c */ /* 0x000fe20003f86270 */
[----:B------:R-:W-:Y:S01]  /*17a0*/  UIADD3 UR28, UR32, 0x206, URZ ;  /* 0x00000206201c7890 */ /* 0x000fe2000fffe03f */
[----:B------:R-:W-:Y:S01]  /*17b0*/  P2R R9, PR, RZ, 0x1 ;  /* 0x00000001ff097803 */ /* 0x000fe20000000000 */
[----:B------:R-:W-:Y:S01]  /*17c0*/  UMOV UR31, 0x40000040 ;  /* 0x40000040001f7882 */ /* 0x000fe20000000000 */
[----:B------:R-:W-:Y:S01]  /*17d0*/  UMOV UR29, 0x40000040 ;  /* 0x40000040001d7882 */ /* 0x000fe20000000000 */
[----:B------:R-:W-:-:S04]  /*17e0*/  UIADD3 UR42, UR42, 0x1, URZ ;  /* 0x000000012a2a7890 */ /* 0x000fc8000fffe03f */
[----:B------:R-:W-:Y:S01]  /*17f0*/  UISETP.NE.AND UP0, UPT, UR42, 0x5, UPT ;  /* 0x000000052a00788c */ /* 0x000fe2000bf05270 */
[----:B------:R-:W-:Y:S02]  /*1800*/  WARPGROUP.DEPBAR.LE gsb0, 0x0 ;  /* 0x00008000000079c5 */ /* 0x000fe40000010000 */
[----:B------:R-:W-:-:S06]  /*1810*/  WARPGROUP.ARRIVE ;  /* 0x00000000000079c5 */ /* 0x000fcc0000000000 */
[----:B------:R-:W-:Y:S01]  /*1820*/  HGMMA.64x64x16.F32.BF16 R24, gdesc[UR4], R24, gsb0 ;  /* 0x00e00000041879f0 */ /* 0x000fe20008001818 */
[----:B------:R-:W-:Y:S02]  /*1830*/  ULDC UR6, c[0x0][0x604] ;  /* 0x0001810000067ab9 */ /* 0x000fe40000000800 */
[----:B------:R-:W-:Y:S02]  /*1840*/  WARPGROUP.DEPBAR.LE gsb0, 0x0 ;  /* 0x00008000000079c5 */ /* 0x000fe40000010000 */
[----:B------:R-:W-:-:S06]  /*1850*/  WARPGROUP.ARRIVE ;  /* 0x00000000000079c5 */ /* 0x000fcc0000000000 */
[----:B------:R-:W-:Y:S03]  /*1860*/  HGMMA.64x64x16.F32.BF16 R24, gdesc[UR8], R24, gsb0 ;  /* 0x00e00000081879f0 */ /* 0x000fe60008001818 */
        /* <DEDUP_REMOVED lines=16> */
[----:B------:R-:W-:Y:S02]  /*1970*/  FSEL R26, R26, -INF , P1 ;  /* 0xff8000001a1a7808 */ /* 0x000fe40000800000 */
[-C--:B------:R-:W-:Y:S02]  /*1980*/  ISETP.GE.AND P1, PT, R3, R18.reuse, PT ;  /* 0x000000120300720c */ /* 0x080fe40003f26270 */
[----:B------:R-:W-:Y:S02]  /*1990*/  FSEL R27, R27, -INF , P3 ;  /* 0xff8000001b1b7808 */ /* 0x000fe40001800000 */
[----:B------:R-:W-:-:S02]  /*19a0*/  ISETP.GT.AND P3, PT, R3, R18, PT ;  /* 0x000000120300720c */ /* 0x000fc40003f64270 */
[----:B------:R-:W-:Y:S02]  /*19b0*/  FSEL R24, R24, -INF , P1 ;  /* 0xff80000018187808 */ /* 0x000fe40000800000 */
[----:B------:R-:W-:Y:S02]  /*19c0*/  FSEL R30, R30, -INF , P1 ;  /* 0xff8000001e1e7808 */ /* 0x000fe40000800000 */
[----:B------:R-:W-:Y:S02]  /*19d0*/  ISETP.GE.AND P1, PT, R3, R4, PT ;  /* 0x000000040300720c */ /* 0x000fe40003f26270 */
[----:B------:R-:W-:Y:S02]  /*19e0*/  FSEL R25, R25, -INF , P3 ;  /* 0xff80000019197808 */ /* 0x000fe40001800000 */
[----:B------:R-:W-:Y:S02]  /*19f0*/  IADD3 R4, R18, 0x19, RZ ;  /* 0x0000001912047810 */ /* 0x000fe40007ffe0ff */
[----:B------:R-:W-:-:S02]  /*1a00*/  FSEL R31, R31, -INF , P3 ;  /* 0xff8000001f1f7808 */ /* 0x000fc40001800000 */
[----:B------:R-:W-:Y:S02]  /*1a10*/  FSEL R28, R28, -INF , P6 ;  /* 0xff8000001c1c7808 */ /* 0x000fe40003000000 */
[----:B------:R-:W-:Y:S02]  /*1a20*/  FMNMX R5, R24, R25, !PT ;  /* 0x0000001918057209 */ /* 0x000fe40007800000 */
[C---:B------:R-:W-:Y:S02]  /*1a30*/  ISETP.GE.AND P3, PT, R3.reuse, R4, PT ;  /* 0x000000040300720c */ /* 0x040fe40003f66270 */
[----:B------:R-:W-:Y:S02]  /*1a40*/  FSEL R34, R34, -INF , P6 ;  /* 0xff80000022227808 */ /* 0x000fe40003000000 */
[----:B------:R-:W-:Y:S02]  /*1a50*/  IADD3 R4, R18, 0x21, RZ ;  /* 0x0000002112047810 */ /* 0x000fe40007ffe0ff */
[----:B------:R-:W-:-:S02]  /*1a60*/  ISETP.GE.AND P6, PT, R3, R6, PT ;  /* 0x000000060300720c */ /* 0x000fc40003fc6270 */
[----:B------:R-:W-:Y:S02]  /*1a70*/  FSEL R29, R29, -INF , P5 ;  /* 0xff8000001d1d7808 */ /* 0x000fe40002800000 */
[----:B------:R-:W-:Y:S02]  /*1a80*/  FMNMX R6, R28, R5, !PT ;  /* 0x000000051c067209 */ /* 0x000fe40007800000 */
[----:B------:R-:W-:Y:S02]  /*1a90*/  FSEL R35, R35, -INF , P5 ;  /* 0xff80000023237808 */ /* 0x000fe40002800000 */
[----:B------:R-:W-:Y:S01]  /*1aa0*/  ISETP.GE.AND P5, PT, R3, R4, PT ;  /* 0x000000040300720c */ /* 0x000fe20003fa6270 */
[----:B------:R-:W-:Y:S01]  /*1ab0*/  VIADD R4, R18, 0x28 ;  /* 0x0000002812047836 */ /* 0x000fe20000000000 */
[----:B------:R-:W-:Y:S02]  /*1ac0*/  FSEL R32, R32, -INF , P2 ;  /* 0xff80000020207808 */ /* 0x000fe40001000000 */
[----:B------:R-:W-:-:S02]  /*1ad0*/  FMNMX R5, R29, R6, !PT ;  /* 0x000000061d057209 */ /* 0x000fc40007800000 */
[----:B------:R-:W-:Y:S02]  /*1ae0*/  FSEL R38, R38, -INF , P2 ;  /* 0xff80000026267808 */ /* 0x000fe40001000000 */
[----:B------:R-:W-:Y:S02]  /*1af0*/  ISETP.GE.AND P2, PT, R3, R4, PT ;  /* 0x000000040300720c */ /* 0x000fe40003f46270 */
[----:B------:R-:W-:Y:S02]  /*1b00*/  FSEL R33, R33, -INF , P4 ;  /* 0xff80000021217808 */ /* 0x000fe40002000000 */
[----:B------:R-:W-:Y:S02]  /*1b10*/  FMNMX R6, R32, R5, !PT ;  /* 0x0000000520067209 */ /* 0x000fe40007800000 */
[----:B------:R-:W-:Y:S02]  /*1b20*/  IADD3 R4, R18, 0x29, RZ ;  /* 0x0000002912047810 */ /* 0x000fe40007ffe0ff */
[----:B------:R-:W-:-:S02]  /*1b30*/  FSEL R39, R39, -INF , P4 ;  /* 0xff80000027277808 */ /* 0x000fc40002000000 */
[----:B------:R-:W-:Y:S02]  /*1b40*/  FSEL R36, R36, -INF , P1 ;  /* 0xff80000024247808 */ /* 0x000fe40000800000 */
[----:B------:R-:W-:Y:S02]  /*1b50*/  FMNMX R5, R33, R6, !PT ;  /* 0x0000000621057209 */ /* 0x000fe40007800000 */
[----:B------:R-:W-:Y:S01]  /*1b60*/  ISETP.GE.AND P4, PT, R3, R4, PT ;  /* 0x000000040300720c */ /* 0x000fe20003f86270 */
[----:B------:R-:W-:Y:S01]  /*1b70*/  VIADD R4, R18, 0x30 ;  /* 0x0000003012047836 */ /* 0x000fe20000000000 */
[----:B------:R-:W-:Y:S02]  /*1b80*/  FSEL R37, R37, -INF , P3 ;  /* 0xff80000025257808 */ /* 0x000fe40001800000 */
[----:B------:R-:W-:Y:S02]  /*1b90*/  FMNMX R6, R36, R5, !PT ;  /* 0x0000000524067209 */ /* 0x000fe40007800000 */
[----:B------:R-:W-:-:S02]  /*1ba0*/  FSEL R42, R42, -INF , P1 ;  /* 0xff8000002a2a7808 */ /* 0x000fc40000800000 */
[----:B------:R-:W-:Y:S02]  /*1bb0*/  ISETP.GE.AND P1, PT, R3, R4, PT ;  /* 0x000000040300720c */ /* 0x000fe40003f26270 */
[----:B------:R-:W-:Y:S02]  /*1bc0*/  IADD3 R4, R18, 0x38, RZ ;  /* 0x0000003812047810 */ /* 0x000fe40007ffe0ff */
[----:B------:R-:W-:Y:S02]  /*1bd0*/  FSEL R40, R40, -INF , P6 ;  /* 0xff80000028287808 */ /* 0x000fe40003000000 */
[----:B------:R-:W-:Y:S02]  /*1be0*/  FMNMX R5, R37, R6, !PT ;  /* 0x0000000625057209 */ /* 0x000fe40007800000 */
[----:B------:R-:W-:Y:S02]  /*1bf0*/  FSEL R43, R43, -INF , P3 ;  /* 0xff8000002b2b7808 */ /* 0x000fe40001800000 */
[----:B------:R-:W-:Y:S01]  /*1c00*/  ISETP.GE.AND P3, PT, R3, R4, PT ;  /* 0x000000040300720c */ /* 0x000fe20003f66270 */
[----:B------:R-:W-:Y:S01]  /*1c10*/  VIADD R4, R18, 0x39 ;  /* 0x0000003912047836 */ /* 0x000fe20000000000 */
[----:B------:R-:W-:-:S02]  /*1c20*/  FSEL R41, R41, -INF , P5 ;  /* 0xff80000029297808 */ /* 0x000fc40002800000 */
[----:B------:R-:W-:Y:S02]  /*1c30*/  FMNMX R6, R40, R5, !PT ;  /* 0x0000000528067209 */ /* 0x000fe40007800000 */
[----:B------:R-:W-:Y:S02]  /*1c40*/  FSEL R44, R44, -INF , P2 ;  /* 0xff8000002c2c7808 */ /* 0x000fe40001000000 */
[----:B------:R-:W-:Y:S02]  /*1c50*/  FMNMX R5, R41, R6, !PT ;  /* 0x0000000629057209 */ /* 0x000fe40007800000 */
[----:B------:R-:W-:Y:S02]  /*1c60*/  FSEL R52, R52, -INF , P3 ;  /* 0xff80000034347808 */ /* 0x000fe40001800000 */
[----:B------:R-:W-:Y:S02]  /*1c70*/  ISETP.GE.AND P3, PT, R3, R4, PT ;  /* 0x000000040300720c */ /* 0x000fe40003f66270 */
[----:B------:R-:W-:-:S02]  /*1c80*/  IADD3 R4, R18, 0x31, RZ ;  /* 0x0000003112047810 */ /* 0x000fc40007ffe0ff */
[----:B------:R-:W-:Y:S02]  /*1c90*/  FSEL R45, R45, -INF , P4 ;  /* 0xff8000002d2d7808 */ /* 0x000fe40002000000 */
[----:B------:R-:W-:Y:S02]  /*1ca0*/  FMNMX R6, R44, R5, !PT ;  /* 0x000000052c067209 */ /* 0x000fe40007800000 */
[----:B------:R-:W-:Y:S02]  /*1cb0*/  FSEL R53, R53, -INF , P3 ;  /* 0xff80000035357808 */ /* 0x000fe40001800000 */
[----:B------:R-:W-:Y:S02]  /*1cc0*/  ISETP.GE.AND P3, PT, R3, R4, PT ;  /* 0x000000040300720c */ /* 0x000fe40003f66270 */
[----:B------:R-:W-:Y:S02]  /*1cd0*/  FSEL R48, R48, -INF , P1 ;  /* 0xff80000030307808 */ /* 0x000fe40000800000 */
[----:B------:R-:W-:-:S02]  /*1ce0*/  FMNMX R3, R45, R6, !PT ;  /* 0x000000062d037209 */ /* 0x000fc40007800000 */
[----:B------:R-:W-:Y:S02]  /*1cf0*/  FSEL R49, R49, -INF , P3 ;  /* 0xff80000031317808 */ /* 0x000fe40001800000 */
[----:B------:R-:W-:Y:S02]  /*1d00*/  FMNMX R4, R48, R3, !PT ;  /* 0x0000000330047209 */ /* 0x000fe40007800000 */
[----:B------:R-:W-:Y:S02]  /*1d10*/  FSEL R46, R46, -INF , P6 ;  /* 0xff8000002e2e7808 */ /* 0x000fe40003000000 */
[----:B------:R-:W-:Y:S02]  /*1d20*/  FMNMX R3, R49, R4, !PT ;  /* 0x0000000431037209 */ /* 0x000fe40007800000 */
[----:B------:R-:W-:Y:S02]  /*1d30*/  FSEL R47, R47, -INF , P5 ;  /* 0xff8000002f2f7808 */ /* 0x000fe40002800000 */
[----:B------:R-:W-:-:S02]  /*1d40*/  FMNMX R4, R52, R3, !PT ;  /* 0x0000000334047209 */ /* 0x000fc40007800000 */
[----:B------:R-:W-:Y:S02]  /*1d50*/  FMNMX R3, R26, R27, !PT ;  /* 0x0000001b1a037209 */ /* 0x000fe40007800000 */
[----:B------:R-:W-:Y:S02]  /*1d60*/  FMNMX R5, R53, R4, !PT ;  /* 0x0000000435057209 */ /* 0x000fe40007800000 */
[----:B------:R-:W-:Y:S02]  /*1d70*/  FMNMX R6, R30, R3, !PT ;  /* 0x000000031e067209 */ /* 0x000fe40007800000 */
[----:B------:R-:W-:Y:S01]  /*1d80*/  FSEL R50, R50, -INF , P2 ;  /* 0xff80000032327808 */ /* 0x000fe20001000000 */
[----:B------:R-:W1:Y:S01]  /*1d90*/  SHFL.BFLY PT, R4, R5, 0x1, 0x1f ;  /* 0x0c201f0005047f89 */ /* 0x000e6200000e0000 */
[----:B------:R-:W-:Y:S02]  /*1da0*/  FMNMX R3, R31, R6, !PT ;  /* 0x000000061f037209 */ /* 0x000fe40007800000 */
[----:B------:R-:W-:-:S02]  /*1db0*/  FSEL R51, R51, -INF , P4 ;  /* 0xff80000033337808 */ /* 0x000fc40002000000 */
[----:B------:R-:W-:Y:S02]  /*1dc0*/  FMNMX R6, R34, R3, !PT ;  /* 0x0000000322067209 */ /* 0x000fe40007800000 */
[----:B------:R-:W-:Y:S02]  /*1dd0*/  FSEL R54, R54, -INF , P1 ;  /* 0xff80000036367808 */ /* 0x000fe40000800000 */
[----:B------:R-:W-:Y:S02]  /*1de0*/  FMNMX R3, R35, R6, !PT ;  /* 0x0000000623037209 */ /* 0x000fe40007800000 */
[----:B------:R-:W-:Y:S02]  /*1df0*/  FSEL R55, R55, -INF , P3 ;  /* 0xff80000037377808 */ /* 0x000fe40001800000 */
[----:B------:R-:W-:-:S04]  /*1e00*/  FMNMX R6, R38, R3, !PT ;  /* 0x0000000326067209 */ /* 0x000fc80007800000 */
[----:B------:R-:W-:-:S04]  /*1e10*/  FMNMX R3, R39, R6, !PT ;  /* 0x0000000627037209 */ /* 0x000fc80007800000 */
[----:B------:R-:W-:Y:S02]  /*1e20*/  FMNMX R6, R42, R3, !PT ;  /* 0x000000032a067209 */ /* 0x000fe40007800000 */
[----:B-1----:R-:W-:Y:S02]  /*1e30*/  FMNMX R7, R5, R4, !PT ;  /* 0x0000000405077209 */ /* 0x002fe40007800000 */
[----:B------:R-:W-:-:S03]  /*1e40*/  FMNMX R3, R43, R6, !PT ;  /* 0x000000062b037209 */ /* 0x000fc60007800000 */
[----:B------:R-:W1:Y:S01]  /*1e50*/  SHFL.BFLY PT, R4, R7, 0x2, 0x1f ;  /* 0x0c401f0007047f89 */ /* 0x000e6200000e0000 */
[----:B------:R-:W-:-:S04]  /*1e60*/  FMNMX R6, R46, R3, !PT ;  /* 0x000000032e067209 */ /* 0x000fc80007800000 */
[----:B------:R-:W-:-:S04]  /*1e70*/  FMNMX R3, R47, R6, !PT ;  /* 0x000000062f037209 */ /* 0x000fc80007800000 */
[----:B------:R-:W-:-:S04]  /*1e80*/  FMNMX R6, R50, R3, !PT ;  /* 0x0000000332067209 */ /* 0x000fc80007800000 */
[----:B------:R-:W-:-:S04]  /*1e90*/  FMNMX R3, R51, R6, !PT ;  /* 0x0000000633037209 */ /* 0x000fc80007800000 */
[----:B------:R-:W-:-:S04]  /*1ea0*/  FMNMX R6, R54, R3, !PT ;  /* 0x0000000336067209 */ /* 0x000fc80007800000 */
[----:B------:R-:W-:Y:S02]  /*1eb0*/  FMNMX R6, R55, R6, !PT ;  /* 0x0000000637067209 */ /* 0x000fe40007800000 */
[----:B-1----:R-:W-:-:S03]  /*1ec0*/  FMNMX R4, R7, R4, !PT ;  /* 0x0000000407047209 */ /* 0x002fc60007800000 */
[----:B------:R-:W1:Y:S01]  /*1ed0*/  SHFL.BFLY PT, R3, R6, 0x1, 0x1f ;  /* 0x0c201f0006037f89 */ /* 0x000e6200000e0000 */
[----:B------:R-:W-:-:S04]  /*1ee0*/  FSETP.NEU.AND P0, PT, R4, -INF , PT ;  /* 0xff8000000400780b */ /* 0x000fc80003f0d000 */
[----:B------:R-:W-:Y:S02]  /*1ef0*/  FSEL R8, R4, RZ, P0 ;  /* 0x000000ff04087208 */ /* 0x000fe40000000000 */
[----:B------:R-:W-:-:S03]  /*1f00*/  ISETP.NE.AND P0, PT, R9, RZ, PT ;  /* 0x000000ff0900720c */ /* 0x000fc60003f05270 */
[----:B------:R-:W-:-:S04]  /*1f10*/  FMUL R8, R8, UR6 ;  /* 0x0000000608087c20 */ /* 0x000fc80008400000 */
[--C-:B------:R-:W-:Y:S01]  /*1f20*/  FFMA R25, R25, UR6, -R8.reuse ;  /* 0x0000000619197c23 */ /* 0x100fe20008000808 */
[--C-:B------:R-:W-:Y:S01]  /*1f30*/  FFMA R24, R24, UR6, -R8.reuse ;  /* 0x0000000618187c23 */ /* 0x100fe20008000808 */
[--C-:B------:R-:W-:Y:S01]  /*1f40*/  FFMA R36, R36, UR6, -R8.reuse ;  /* 0x0000000624247c23 */ /* 0x100fe20008000808 */
[--C-:B------:R-:W-:Y:S01]  /*1f50*/  FFMA R29, R29, UR6, -R8.reuse ;  /* 0x000000061d1d7c23 */ /* 0x100fe20008000808 */
[--C-:B------:R-:W-:Y:S01]  /*1f60*/  FFMA R37, R37, UR6, -R8.reuse ;  /* 0x0000000625257c23 */ /* 0x100fe20008000808 */
[----:B------:R-:W-:Y:S01]  /*1f70*/  FSETP.GEU.AND P2, PT, R25, -126, PT ;  /* 0xc2fc00001900780b */ /* 0x000fe20003f4e000 */
[--C-:B------:R-:W-:Y:S01]  /*1f80*/  FFMA R28, R28, UR6, -R8.reuse ;  /* 0x000000061c1c7c23 */ /* 0x100fe20008000808 */
[----:B------:R-:W-:Y:S01]  /*1f90*/  FSETP.GEU.AND P5, PT, R24, -126, PT ;  /* 0xc2fc00001800780b */ /* 0x000fe20003fae000 */
[--C-:B------:R-:W-:Y:S01]  /*1fa0*/  FFMA R32, R32, UR6, -R8.reuse ;  /* 0x0000000620207c23 */ /* 0x100fe20008000808 */
[--C-:B------:R-:W-:Y:S01]  /*1fb0*/  FFMA R33, R33, UR6, -R8.reuse ;  /* 0x0000000621217c23 */ /* 0x100fe20008000808 */
[----:B------:R-:W-:Y:S01]  /*1fc0*/  FSETP.GEU.AND P4, PT, R29, -126, PT ;  /* 0xc2fc00001d00780b */ /* 0x000fe20003f8e000 */
[--C-:B------:R-:W-:Y:S01]  /*1fd0*/  FFMA R40, R40, UR6, -R8.reuse ;  /* 0x0000000628287c23 */ /* 0x100fe20008000808 */
[----:B-1----:R-:W-:Y:S01]  /*1fe0*/  FMNMX R3, R6, R3, !PT ;  /* 0x0000000306037209 */ /* 0x002fe20007800000 */
[--C-:B------:R-:W-:Y:S01]  /*1ff0*/  FFMA R41, R41, UR6, -R8.reuse ;  /* 0x0000000629297c23 */ /* 0x100fe20008000808 */
[----:B------:R-:W-:Y:S01]  /*2000*/  FSETP.GEU.AND P6, PT, R28, -126, PT ;  /* 0xc2fc00001c00780b */ /* 0x000fe20003fce000 */
[--C-:B------:R-:W-:Y:S01]  /*2010*/  FFMA R44, R44, UR6, -R8.reuse ;  /* 0x000000062c2c7c23 */ /* 0x100fe20008000808 */
[----:B------:R-:W-:Y:S01]  /*2020*/  FSETP.GEU.AND P3, PT, R32, -126, PT ;  /* 0xc2fc00002000780b */ /* 0x000fe20003f6e000 */
[----:B------:R-:W1:Y:S01]  /*2030*/  SHFL.BFLY PT, R6, R3, 0x2, 0x1f ;  /* 0x0c401f0003067f89 */ /* 0x000e6200000e0000 */
[----:B------:R-:W-:Y:S01]  /*2040*/  @!P2 FMUL R25, R25, 0.5 ;  /* 0x3f0000001919a820 */ /* 0x000fe20000400000 */
[----:B------:R-:W-:Y:S01]  /*2050*/  FSETP.GEU.AND P1, PT, R33, -126, PT ;  /* 0xc2fc00002100780b */ /* 0x000fe20003f2e000 */
[----:B------:R-:W-:Y:S01]  /*2060*/  @!P5 FMUL R24, R24, 0.5 ;  /* 0x3f0000001818d820 */ /* 0x000fe20000400000 */
[--C-:B------:R-:W-:Y:S01]  /*2070*/  FFMA R48, R48, UR6, -R8.reuse ;  /* 0x0000000630307c23 */ /* 0x100fe20008000808 */
[--C-:B------:R-:W-:Y:S01]  /*2080*/  FFMA R45, R45, UR6, -R8.reuse ;  /* 0x000000062d2d7c23 */ /* 0x100fe20008000808 */
[----:B------:R-:W-:Y:S01]  /*2090*/  @!P4 FMUL R29, R29, 0.5 ;  /* 0x3f0000001d1dc820 */ /* 0x000fe20000400000 */
[----:B------:R-:W2:Y:S01]  /*20a0*/  MUFU.EX2 R88, R24 ;  /* 0x0000001800587308 */ /* 0x000ea20000000800 */
[--C-:B------:R-:W-:Y:S01]  /*20b0*/  FFMA R49, R49, UR6, -R8.reuse ;  /* 0x0000000631317c23 */ /* 0x100fe20008000808 */
[--C-:B------:R-:W-:Y:S01]  /*20c0*/  FFMA R52, R52, UR6, -R8.reuse ;  /* 0x0000000634347c23 */ /* 0x100fe20008000808 */
[----:B------:R-:W-:Y:S01]  /*20d0*/  @!P6 FMUL R28, R28, 0.5 ;  /* 0x3f0000001c1ce820 */ /* 0x000fe20000400000 */
[----:B------:R-:W-:Y:S01]  /*20e0*/  FFMA R8, R53, UR6, -R8 ;  /* 0x0000000635087c23 */ /* 0x000fe20008000808 */
[----:B------:R-:W-:-:S03]  /*20f0*/  @!P3 FMUL R32, R32, 0.5 ;  /* 0x3f0000002020b820 */ /* 0x000fc60000400000 */
[----:B------:R-:W3:Y:S01]  /*2100*/  MUFU.EX2 R25, R25 ;  /* 0x0000001900197308 */ /* 0x000ee20000000800 */
[----:B------:R-:W-:-:S07]  /*2110*/  @!P1 FMUL R33, R33, 0.5 ;  /* 0x3f00000021219820 */ /* 0x000fce0000400000 */
[----:B------:R-:W4:Y:S01]  /*2120*/  MUFU.EX2 R90, R28 ;  /* 0x0000001c005a7308 */ /* 0x000f220000000800 */
[----:B--2---:R-:W-:Y:S01]  /*2130*/  @!P5 FMUL R88, R88, R88 ;  /* 0x000000585858d220 */ /* 0x004fe20000400000 */
[----:B------:R-:W-:Y:S02]  /*2140*/  FSETP.GEU.AND P5, PT, R36, -126, PT ;  /* 0xc2fc00002400780b */ /* 0x000fe40003fae000 */
[----:B-1----:R-:W-:-:S04]  /*2150*/  FMNMX R5, R3, R6, !PT ;  /* 0x0000000603057209 */ /* 0x002fc80007800000 */
[----:B------:R-:W1:Y:S01]  /*2160*/  MUFU.EX2 R29, R29 ;  /* 0x0000001d001d7308 */ /* 0x000e620000000800 */
[----:B---3--:R-:W-:Y:S01]  /*2170*/  @!P2 FMUL R25, R25, R25 ;  /* 0x000000191919a220 */ /* 0x008fe20000400000 */
[----:B------:R-:W-:-:S05]  /*2180*/  FSETP.GEU.AND P2, PT, R37, -126, PT ;  /* 0xc2fc00002500780b */ /* 0x000fca0003f4e000 */
[----:B------:R-:W-:Y:S01]  /*2190*/  @!P5 FMUL R36, R36, 0.5 ;  /* 0x3f0000002424d820 */ /* 0x000fe20000400000 */
[----:B------:R-:W2:Y:S01]  /*21a0*/  MUFU.EX2 R92, R32 ;  /* 0x00000020005c7308 */ /* 0x000ea20000000800 */
[----:B----4-:R-:W-:Y:S01]  /*21b0*/  @!P6 FMUL R90, R90, R90 ;  /* 0x0000005a5a5ae220 */ /* 0x010fe20000400000 */
[----:B------:R-:W-:-:S05]  /*21c0*/  FSETP.GEU.AND P6, PT, R40, -126, PT ;  /* 0xc2fc00002800780b */ /* 0x000fca0003fce000 */
[----:B------:R-:W-:Y:S01]  /*21d0*/  @!P2 FMUL R37, R37, 0.5 ;  /* 0x3f0000002525a820 */ /* 0x000fe20000400000 */
[----:B------:R-:W3:Y:S01]  /*21e0*/  MUFU.EX2 R94, R36 ;  /* 0x00000024005e7308 */ /* 0x000ee20000000800 */
[----:B-1----:R-:W-:Y:S01]  /*21f0*/  @!P4 FMUL R29, R29, R29 ;  /* 0x0000001d1d1dc220 */ /* 0x002fe20000400000 */
[----:B------:R-:W-:-:S05]  /*2200*/  FSETP.GEU.AND P4, PT, R41, -126, PT ;  /* 0xc2fc00002900780b */ /* 0x000fca0003f8e000 */
[----:B------:R-:W-:Y:S01]  /*2210*/  @!P6 FMUL R40, R40, 0.5 ;  /* 0x3f0000002828e820 */ /* 0x000fe20000400000 */
[----:B------:R-:W1:Y:S01]  /*2220*/  MUFU.EX2 R37, R37 ;  /* 0x0000002500257308 */ /* 0x000e620000000800 */
[----:B--2---:R-:W-:Y:S01]  /*2230*/  @!P3 FMUL R92, R92, R92 ;  /* 0x0000005c5c5cb220 */ /* 0x004fe20000400000 */
[----:B------:R-:W-:-:S05]  /*2240*/  FSETP.GEU.AND P3, PT, R44, -126, PT ;  /* 0xc2fc00002c00780b */ /* 0x000fca0003f6e000 */
[----:B------:R-:W-:Y:S01]  /*2250*/  @!P4 FMUL R41, R41, 0.5 ;  /* 0x3f0000002929c820 */ /* 0x000fe20000400000 */
[----:B------:R-:W2:Y:S01]  /*2260*/  MUFU.EX2 R33, R33 ;  /* 0x0000002100217308 */ /* 0x000ea20000000800 */
[----:B---3--:R-:W-:Y:S01]  /*2270*/  @!P5 FMUL R94, R94, R94 ;  /* 0x0000005e5e5ed220 */ /* 0x008fe20000400000 */
[----:B------:R-:W-:-:S04]  /*2280*/  FSETP.NEU.AND P5, PT, R5, -INF , PT ;  /* 0xff8000000500780b */ /* 0x000fc80003fad000 */
[----:B------:R-:W-:Y:S01]  /*2290*/  FSEL R3, R5, RZ, P5 ;  /* 0x000000ff05037208 */ /* 0x000fe20002800000 */
[----:B------:R-:W-:Y:S01]  /*22a0*/  @!P3 FMUL R44, R44, 0.5 ;  /* 0x3f0000002c2cb820 */ /* 0x000fe20000400000 */
[----:B------:R-:W-:Y:S01]  /*22b0*/  FSETP.GEU.AND P5, PT, R49, -126, PT ;  /* 0xc2fc00003100780b */ /* 0x000fe20003fae000 */
[----:B-1----:R-:W-:Y:S01]  /*22c0*/  @!P2 FMUL R37, R37, R37 ;  /* 0x000000252525a220 */ /* 0x002fe20000400000 */
[----:B------:R-:W-:Y:S01]  /*22d0*/  FSETP.GEU.AND P2, PT, R48, -126, PT ;  /* 0xc2fc00003000780b */ /* 0x000fe20003f4e000 */
[----:B------:R-:W1:Y:S01]  /*22e0*/  MUFU.EX2 R7, R40 ;  /* 0x0000002800077308 */ /* 0x000e620000000800 */
[----:B------:R-:W-:-:S04]  /*22f0*/  FMUL R3, R3, UR6 ;  /* 0x0000000603037c20 */ /* 0x000fc80008400000 */
[--C-:B------:R-:W-:Y:S01]  /*2300*/  FFMA R26, R26, UR6, -R3.reuse ;  /* 0x000000061a1a7c23 */ /* 0x100fe20008000803 */
[----:B--2---:R-:W-:Y:S01]  /*2310*/  @!P1 FMUL R33, R33, R33 ;  /* 0x0000002121219220 */ /* 0x004fe20000400000 */
[----:B------:R-:W-:Y:S01]  /*2320*/  FSETP.GEU.AND P1, PT, R45, -126, PT ;  /* 0xc2fc00002d00780b */ /* 0x000fe20003f2e000 */
[----:B------:R-:W2:Y:S01]  /*2330*/  MUFU.EX2 R96, R41 ;  /* 0x0000002900607308 */ /* 0x000ea20000000800 */
[--C-:B------:R-:W-:Y:S01]  /*2340*/  FFMA R30, R30, UR6, -R3.reuse ;  /* 0x000000061e1e7c23 */ /* 0x100fe20008000803 */
[----:B------:R-:W-:Y:S01]  /*2350*/  @!P5 FMUL R49, R49, 0.5 ;  /* 0x3f0000003131d820 */ /* 0x000fe20000400000 */
[--C-:B------:R-:W-:Y:S01]  /*2360*/  FFMA R27, R27, UR6, -R3.reuse ;  /* 0x000000061b1b7c23 */ /* 0x100fe20008000803 */
[----:B------:R-:W-:Y:S01]  /*2370*/  @!P2 FMUL R48, R48, 0.5 ;  /* 0x3f0000003030a820 */ /* 0x000fe20000400000 */
[--C-:B------:R-:W-:Y:S01]  /*2380*/  FFMA R31, R31, UR6, -R3.reuse ;  /* 0x000000061f1f7c23 */ /* 0x100fe20008000803 */
[--C-:B------:R-:W-:Y:S01]  /*2390*/  FFMA R34, R34, UR6, -R3.reuse ;  /* 0x0000000622227c23 */ /* 0x100fe20008000803 */
[--C-:B------:R-:W-:Y:S01]  /*23a0*/  FFMA R38, R38, UR6, -R3.reuse ;  /* 0x0000000626267c23 */ /* 0x100fe20008000803 */
[----:B------:R-:W3:Y:S01]  /*23b0*/  MUFU.EX2 R9, R44 ;  /* 0x0000002c00097308 */ /* 0x000ee20000000800 */
[----:B-1----:R-:W-:Y:S01]  /*23c0*/  @!P6 FMUL R7, R7, R7 ;  /* 0x000000070707e220 */ /* 0x002fe20000400000 */
[----:B------:R-:W-:Y:S01]  /*23d0*/  FSETP.GEU.AND P6, PT, R52, -126, PT ;  /* 0xc2fc00003400780b */ /* 0x000fe20003fce000 */
[--C-:B------:R-:W-:Y:S01]  /*23e0*/  FFMA R42, R42, UR6, -R3.reuse ;  /* 0x000000062a2a7c23 */ /* 0x100fe20008000803 */
[----:B------:R-:W-:Y:S01]  /*23f0*/  @!P1 FMUL R45, R45, 0.5 ;  /* 0x3f0000002d2d9820 */ /* 0x000fe20000400000 */
[--C-:B------:R-:W-:Y:S01]  /*2400*/  FFMA R35, R35, UR6, -R3.reuse ;  /* 0x0000000623237c23 */ /* 0x100fe20008000803 */
[--C-:B------:R-:W-:Y:S01]  /*2410*/  FFMA R39, R39, UR6, -R3.reuse ;  /* 0x0000000627277c23 */ /* 0x100fe20008000803 */
[--C-:B------:R-:W-:Y:S01]  /*2420*/  FFMA R43, R43, UR6, -R3.reuse ;  /* 0x000000062b2b7c23 */ /* 0x100fe20008000803 */
[----:B------:R-:W1:Y:S01]  /*2430*/  MUFU.EX2 R11, R48 ;  /* 0x00000030000b7308 */ /* 0x000e620000000800 */
[----:B--2---:R-:W-:Y:S01]  /*2440*/  @!P4 FMUL R96, R96, R96 ;  /* 0x000000606060c220 */ /* 0x004fe20000400000 */
[----:B------:R-:W-:Y:S01]  /*2450*/  FSETP.GEU.AND P4, PT, R8, -126, PT ;  /* 0xc2fc00000800780b */ /* 0x000fe20003f8e000 */
[--C-:B------:R-:W-:Y:S01]  /*2460*/  FFMA R46, R46, UR6, -R3.reuse ;  /* 0x000000062e2e7c23 */ /* 0x100fe20008000803 */
[--C-:B------:R-:W-:Y:S01]  /*2470*/  FFMA R50, R50, UR6, -R3.reuse ;  /* 0x0000000632327c23 */ /* 0x100fe20008000803 */
[--C-:B------:R-:W-:Y:S01]  /*2480*/  FFMA R47, R47, UR6, -R3.reuse ;  /* 0x000000062f2f7c23 */ /* 0x100fe20008000803 */
[--C-:B------:R-:W-:Y:S01]  /*2490*/  FFMA R51, R51, UR6, -R3.reuse ;  /* 0x0000000633337c23 */ /* 0x100fe20008000803 */
[----:B------:R-:W-:Y:S01]  /*24a0*/  @!P6 FMUL R52, R52, 0.5 ;  /* 0x3f0000003434e820 */ /* 0x000fe20000400000 */
[----:B------:R-:W2:Y:S01]  /*24b0*/  MUFU.EX2 R98, R45 ;  /* 0x0000002d00627308 */ /* 0x000ea20000000800 */
[----:B---3--:R-:W-:Y:S01]  /*24c0*/  @!P3 FMUL R9, R9, R9 ;  /* 0x000000090909b220 */ /* 0x008fe20000400000 */
[----:B------:R-:W-:Y:S01]  /*24d0*/  FSETP.GEU.AND P3, PT, R26, -126, PT ;  /* 0xc2fc00001a00780b */ /* 0x000fe20003f6e000 */
[--C-:B------:R-:W-:Y:S01]  /*24e0*/  FFMA R54, R54, UR6, -R3.reuse ;  /* 0x0000000636367c23 */ /* 0x100fe20008000803 */
[----:B------:R-:W-:Y:S01]  /*24f0*/  FFMA R3, R55, UR6, -R3 ;  /* 0x0000000637037c23 */ /* 0x000fe20008000803 */
[----:B------:R-:W-:Y:S01]  /*2500*/  FADD R6, R88, R7 ;  /* 0x0000000758067221 */ /* 0x000fe20000000000 */
[----:B------:R-:W-:Y:S01]  /*2510*/  FADD R21, R90, R9 ;  /* 0x000000095a157221 */ /* 0x000fe20000000000 */
[----:B------:R-:W-:Y:S01]  /*2520*/  @!P4 FMUL R8, R8, 0.5 ;  /* 0x3f0000000808c820 */ /* 0x000fe20000400000 */
[----:B------:R-:W3:Y:S01]  /*2530*/  MUFU.EX2 R100, R49 ;  /* 0x0000003100647308 */ /* 0x000ee20000000800 */
[----:B-1----:R-:W-:Y:S01]  /*2540*/  @!P2 FMUL R11, R11, R11 ;  /* 0x0000000b0b0ba220 */ /* 0x002fe20000400000 */
[----:B------:R-:W-:Y:S01]  /*2550*/  FSETP.GEU.AND P2, PT, R30, -126, PT ;  /* 0xc2fc00001e00780b */ /* 0x000fe20003f4e000 */
[C---:B------:R-:W-:Y:S01]  /*2560*/  FADD R15, R25.reuse, R96 ;  /* 0x00000060190f7221 */ /* 0x040fe20000000000 */
[----:B------:R-:W-:Y:S01]  /*2570*/  USEL UR6, URZ, 0x1, UP0 ;  /* 0x000000013f067887 */ /* 0x000fe20008000000 */
[----:B------:R-:W-:-:S02]  /*2580*/  F2FP.BF16.F32.PACK_AB R88, R25, R88 ;  /* 0x000000581958723e */ /* 0x000fc400000010ff */
[----:B------:R-:W-:Y:S01]  /*2590*/  @!P3 FMUL R26, R26, 0.5 ;  /* 0x3f0000001a1ab820 */ /* 0x000fe20000400000 */
[----:B------:R-:W1:Y:S01]  /*25a0*/  MUFU.EX2 R13, R52 ;  /* 0x00000034000d7308 */ /* 0x000e620000000800 */
[----:B--2---:R-:W-:Y:S01]  /*25b0*/  @!P1 FMUL R98, R98, R98 ;  /* 0x0000006262629220 */ /* 0x004fe20000400000 */
[----:B------:R-:W-:Y:S02]  /*25c0*/  FSETP.GEU.AND P1, PT, R27, -126, PT ;  /* 0xc2fc00001b00780b */ /* 0x000fe40003f2e000 */
[----:B------:R-:W-:Y:S01]  /*25d0*/  LOP3.LUT R23, R23, UR6, RZ, 0x3c, !PT ;  /* 0x0000000617177c12 */ /* 0x000fe2000f8e3cff */
[C---:B------:R-:W-:Y:S01]  /*25e0*/  FADD R24, R29.reuse, R98 ;  /* 0x000000621d187221 */ /* 0x040fe20000000000 */
[----:B------:R-:W-:Y:S01]  /*25f0*/  F2FP.BF16.F32.PACK_AB R90, R29, R90 ;  /* 0x0000005a1d5a723e */ /* 0x000fe200000010ff */
[----:B------:R-:W-:Y:S01]  /*2600*/  @!P2 FMUL R30, R30, 0.5 ;  /* 0x3f0000001e1ea820 */ /* 0x000fe20000400000 */
[----:B------:R2:W4:Y:S01]  /*2610*/  MUFU.EX2 R89, R26 ;  /* 0x0000001a00597308 */ /* 0x0005220000000800 */
[----:B---3--:R-:W-:Y:S01]  /*2620*/  @!P5 FMUL R100, R100, R100 ;  /* 0x000000646464d220 */ /* 0x008fe20000400000 */
[----:B------:R-:W-:-:S02]  /*2630*/  FSETP.GEU.AND P5, PT, R31, -126, PT ;  /* 0xc2fc00001f00780b */ /* 0x000fc40003fae000 */
[----:B------:R-:W-:Y:S02]  /*2640*/  F2FP.BF16.F32.PACK_AB R96, R96, R7 ;  /* 0x000000076060723e */ /* 0x000fe400000010ff */
[----:B------:R-:W-:Y:S01]  /*2650*/  F2FP.BF16.F32.PACK_AB R98, R98, R9 ;  /* 0x000000096262723e */ /* 0x000fe200000010ff */
[----:B------:R-:W-:Y:S01]  /*2660*/  @!P1 FMUL R27, R27, 0.5 ;  /* 0x3f0000001b1b9820 */ /* 0x000fe20000400000 */
[----:B------:R-:W3:Y:S01]  /*2670*/  MUFU.EX2 R91, R30 ;  /* 0x0000001e005b7308 */ /* 0x000ee20000000800 */
[----:B-1----:R-:W-:Y:S01]  /*2680*/  @!P6 FMUL R13, R13, R13 ;  /* 0x0000000d0d0de220 */ /* 0x002fe20000400000 */
[----:B------:R-:W-:Y:S01]  /*2690*/  FSETP.GEU.AND P6, PT, R34, -126, PT ;  /* 0xc2fc00002200780b */ /* 0x000fe20003fce000 */
[----:B--2---:R-:W-:Y:S01]  /*26a0*/  FADD R26, R33, R100 ;  /* 0x00000064211a7221 */ /* 0x004fe20000000000 */
[----:B------:R-:W-:Y:S01]  /*26b0*/  F2FP.BF16.F32.PACK_AB R100, R100, R11 ;  /* 0x0000000b6464723e */ /* 0x000fe200000010ff */
[----:B------:R-:W-:Y:S01]  /*26c0*/  FADD R28, R94, R13 ;  /* 0x0000000d5e1c7221 */ /* 0x000fe20000000000 */
[----:B------:R-:W-:Y:S01]  /*26d0*/  F2FP.BF16.F32.PACK_AB R94, R37, R94 ;  /* 0x0000005e255e723e */ /* 0x000fe200000010ff */
[----:B------:R-:W-:Y:S01]  /*26e0*/  @!P5 FMUL R31, R31, 0.5 ;  /* 0x3f0000001f1fd820 */ /* 0x000fe20000400000 */
[----:B------:R-:W1:Y:S01]  /*26f0*/  MUFU.EX2 R102, R8 ;  /* 0x0000000800667308 */ /* 0x000e620000000800 */
[----:B----4-:R-:W-:Y:S01]  /*2700*/  @!P3 FMUL R89, R89, R89 ;  /* 0x000000595959b220 */ /* 0x010fe20000400000 */
[----:B------:R-:W-:Y:S01]  /*2710*/  FSETP.GEU.AND P3, PT, R38, -126, PT ;  /* 0xc2fc00002600780b */ /* 0x000fe20003f6e000 */
[----:B------:R-:W-:Y:S01]  /*2720*/  FADD R21, R21, R28 ;  /* 0x0000001c15157221 */ /* 0x000fe20000000000 */
[----:B------:R-:W-:-:S03]  /*2730*/  FADD R15, R15, R26 ;  /* 0x0000001a0f0f7221 */ /* 0x000fc60000000000 */
[----:B------:R-:W-:Y:S01]  /*2740*/  @!P6 FMUL R34, R34, 0.5 ;  /* 0x3f0000002222e820 */ /* 0x000fe20000400000 */
[----:B------:R2:W4:Y:S01]  /*2750*/  MUFU.EX2 R10, R27 ;  /* 0x0000001b000a7308 */ /* 0x0005220000000800 */
[----:B---3--:R-:W-:Y:S01]  /*2760*/  @!P2 FMUL R91, R91, R91 ;  /* 0x0000005b5b5ba220 */ /* 0x008fe20000400000 */
[----:B------:R-:W-:-:S05]  /*2770*/  FSETP.GEU.AND P2, PT, R42, -126, PT ;  /* 0xc2fc00002a00780b */ /* 0x000fca0003f4e000 */
[----:B------:R-:W-:Y:S01]  /*2780*/  @!P3 FMUL R38, R38, 0.5 ;  /* 0x3f0000002626b820 */ /* 0x000fe20000400000 */
[----:B------:R3:W5:Y:S01]  /*2790*/  MUFU.EX2 R8, R31 ;  /* 0x0000001f00087308 */ /* 0x0007620000000800 */
[----:B-1----:R-:W-:Y:S01]  /*27a0*/  @!P4 FMUL R102, R102, R102 ;  /* 0x000000666666c220 */ /* 0x002fe20000400000 */
[----:B------:R-:W-:Y:S01]  /*27b0*/  FSETP.GEU.AND P4, PT, R35, -126, PT ;  /* 0xc2fc00002300780b */ /* 0x000fe20003f8e000 */
[----:B--2---:R-:W-:Y:S01]  /*27c0*/  FADD R27, R92, R11 ;  /* 0x0000000b5c1b7221 */ /* 0x004fe20000000000 */
[----:B------:R-:W-:-:S03]  /*27d0*/  F2FP.BF16.F32.PACK_AB R92, R33, R92 ;  /* 0x0000005c215c723e */ /* 0x000fc600000010ff */
[----:B------:R-:W-:Y:S01]  /*27e0*/  @!P2 FMUL R42, R42, 0.5 ;  /* 0x3f0000002a2aa820 */ /* 0x000fe20000400000 */
[----:B------:R-:W1:Y:S01]  /*27f0*/  MUFU.EX2 R93, R34 ;  /* 0x00000022005d7308 */ /* 0x000e620000000800 */
[----:B----4-:R-:W-:Y:S01]  /*2800*/  @!P1 FMUL R10, R10, R10 ;  /* 0x0000000a0a0a9220 */ /* 0x010fe20000400000 */
[----:B------:R-:W-:Y:S01]  /*2810*/  FSETP.GEU.AND P1, PT, R39, -126, PT ;  /* 0xc2fc00002700780b */ /* 0x000fe20003f2e000 */
[----:B---3--:R-:W-:Y:S01]  /*2820*/  FADD R31, R37, R102 ;  /* 0x00000066251f7221 */ /* 0x008fe20000000000 */
[----:B------:R-:W-:Y:S01]  /*2830*/  FADD R6, R6, R27 ;  /* 0x0000001b06067221 */ /* 0x000fe20000000000 */
[----:B------:R-:W-:Y:S02]  /*2840*/  F2FP.BF16.F32.PACK_AB R102, R102, R13 ;  /* 0x0000000d6666723e */ /* 0x000fe400000010ff */
[----:B------:R-:W-:Y:S01]  /*2850*/  @!P4 FMUL R35, R35, 0.5 ;  /* 0x3f0000002323c820 */ /* 0x000fe20000400000 */
[----:B------:R-:W2:Y:S01]  /*2860*/  MUFU.EX2 R95, R38 ;  /* 0x00000026005f7308 */ /* 0x000ea20000000800 */
[----:B-----5:R-:W-:Y:S01]  /*2870*/  @!P5 FMUL R8, R8, R8 ;  /* 0x000000080808d220 */ /* 0x020fe20000400000 */
[----:B------:R-:W-:Y:S01]  /*2880*/  FSETP.GEU.AND P5, PT, R43, -126, PT ;  /* 0xc2fc00002b00780b */ /* 0x000fe20003fae000 */
[----:B------:R-:W-:Y:S01]  /*2890*/  FADD R24, R24, R31 ;  /* 0x0000001f18187221 */ /* 0x000fe20000000000 */
[----:B------:R-:W-:Y:S01]  /*28a0*/  FADD R6, R6, R21 ;  /* 0x0000001506067221 */ /* 0x000fe20000000000 */
[----:B------:R-:W-:-:S02]  /*28b0*/  IMAD.U32 R21, RZ, RZ, UR51 ;  /* 0x00000033ff157e24 */ /* 0x000fc4000f8e00ff */
[----:B------:R-:W-:Y:S01]  /*28c0*/  @!P1 FMUL R39, R39, 0.5 ;  /* 0x3f00000027279820 */ /* 0x000fe20000400000 */
[----:B------:R-:W3:Y:S01]  /*28d0*/  MUFU.EX2 R12, R35 ;  /* 0x00000023000c7308 */ /* 0x000ee20000000800 */
[----:B-1----:R-:W-:Y:S01]  /*28e0*/  @!P6 FMUL R93, R93, R93 ;  /* 0x0000005d5d5de220 */ /* 0x002fe20000400000 */
[----:B------:R-:W-:Y:S01]  /*28f0*/  FSETP.GEU.AND P6, PT, R46, -126, PT ;  /* 0xc2fc00002e00780b */ /* 0x000fe20003fce000 */
[----:B------:R-:W-:Y:S01]  /*2900*/  FADD R15, R15, R24 ;  /* 0x000000180f0f7221 */ /* 0x000fe20000000000 */
[----:B------:R1:W-:Y:S01]  /*2910*/  SYNCS.ARRIVE.TRANS64.A1T0 RZ, [R21+UR52], RZ ;  /* 0x000000ff15ff79a7 */ /* 0x0003e20008100034 */
[----:B------:R-:W-:Y:S02]  /*2920*/  USEL UR52, UR42, URZ, UP0 ;  /* 0x0000003f2a347287 */ /* 0x000fe40008000000 */
[----:B------:R-:W-:Y:S01]  /*2930*/  @!P5 FMUL R43, R43, 0.5 ;  /* 0x3f0000002b2bd820 */ /* 0x000fe20000400000 */
[----:B------:R-:W4:Y:S01]  /*2940*/  MUFU.EX2 R14, R39 ;  /* 0x00000027000e7308 */ /* 0x000f220000000800 */
[----:B--2---:R-:W-:Y:S01]  /*2950*/  @!P3 FMUL R95, R95, R95 ;  /* 0x0000005f5f5fb220 */ /* 0x004fe20000400000 */
[----:B------:R-:W-:-:S05]  /*2960*/  FSETP.GEU.AND P3, PT, R50, -126, PT ;  /* 0xc2fc00003200780b */ /* 0x000fca0003f6e000 */
[----:B------:R-:W-:Y:S01]  /*2970*/  @!P6 FMUL R46, R46, 0.5 ;  /* 0x3f0000002e2ee820 */ /* 0x000fe20000400000 */
[----:B------:R-:W2:Y:S01]  /*2980*/  MUFU.EX2 R42, R42 ;  /* 0x0000002a002a7308 */ /* 0x000ea20000000800 */
[----:B---3--:R-:W-:Y:S01]  /*2990*/  @!P4 FMUL R12, R12, R12 ;  /* 0x0000000c0c0cc220 */ /* 0x008fe20000400000 */
[----:B------:R-:W-:-:S05]  /*29a0*/  FSETP.GEU.AND P4, PT, R47, -126, PT ;  /* 0xc2fc00002f00780b */ /* 0x000fca0003f8e000 */
[----:B------:R-:W-:Y:S01]  /*29b0*/  @!P3 FMUL R50, R50, 0.5 ;  /* 0x3f0000003232b820 */ /* 0x000fe20000400000 */
[----:B------:R-:W3:Y:S01]  /*29c0*/  MUFU.EX2 R97, R43 ;  /* 0x0000002b00617308 */ /* 0x000ee20000000800 */
[----:B----4-:R-:W-:Y:S01]  /*29d0*/  @!P1 FMUL R14, R14, R14 ;  /* 0x0000000e0e0e9220 */ /* 0x010fe20000400000 */
[----:B------:R-:W-:-:S05]  /*29e0*/  FSETP.GEU.AND P1, PT, R51, -126, PT ;  /* 0xc2fc00003300780b */ /* 0x000fca0003f2e000 */
[----:B------:R-:W-:Y:S01]  /*29f0*/  @!P4 FMUL R47, R47, 0.5 ;  /* 0x3f0000002f2fc820 */ /* 0x000fe20000400000 */
[----:B------:R-:W4:Y:S01]  /*2a00*/  MUFU.EX2 R46, R46 ;  /* 0x0000002e002e7308 */ /* 0x000f220000000800 */
[----:B--2---:R-:W-:Y:S01]  /*2a10*/  @!P2 FMUL R42, R42, R42 ;  /* 0x0000002a2a2aa220 */ /* 0x004fe20000400000 */
[----:B------:R-:W-:-:S05]  /*2a20*/  FSETP.GEU.AND P2, PT, R54, -126, PT ;  /* 0xc2fc00003600780b */ /* 0x000fca0003f4e000 */
[----:B------:R-:W-:Y:S01]  /*2a30*/  @!P1 FMUL R51, R51, 0.5 ;  /* 0x3f00000033339820 */ /* 0x000fe20000400000 */
[----:B------:R-:W2:Y:S01]  /*2a40*/  MUFU.EX2 R99, R47 ;  /* 0x0000002f00637308 */ /* 0x000ea20000000800 */
[----:B---3--:R-:W-:Y:S01]  /*2a50*/  @!P5 FMUL R97, R97, R97 ;  /* 0x000000616161d220 */ /* 0x008fe20000400000 */
[----:B------:R-:W-:-:S03]  /*2a60*/  FSETP.GEU.AND P5, PT, R3, -126, PT ;  /* 0xc2fc00000300780b */ /* 0x000fc60003fae000 */
[----:B------:R-:W-:Y:S01]  /*2a70*/  FADD R26, R10, R97 ;  /* 0x000000610a1a7221 */ /* 0x000fe20000000000 */
[----:B------:R-:W-:Y:S01]  /*2a80*/  F2FP.BF16.F32.PACK_AB R97, R97, R42 ;  /* 0x0000002a6161723e */ /* 0x000fe200000010ff */
[----:B------:R-:W-:Y:S01]  /*2a90*/  @!P2 FMUL R54, R54, 0.5 ;  /* 0x3f0000003636a820 */ /* 0x000fe20000400000 */
[----:B------:R-:W3:Y:S01]  /*2aa0*/  MUFU.EX2 R50, R50 ;  /* 0x0000003200327308 */ /* 0x000ee20000000800 */
[----:B----4-:R-:W-:-:S04]  /*2ab0*/  @!P6 FMUL R46, R46, R46 ;  /* 0x0000002e2e2ee220 */ /* 0x010fc80000400000 */
[----:B------:R-:W-:Y:S01]  /*2ac0*/  FADD R27, R91, R46 ;  /* 0x0000002e5b1b7221 */ /* 0x000fe20000000000 */
[----:B------:R-:W-:Y:S01]  /*2ad0*/  F2FP.BF16.F32.PACK_AB R91, R8, R91 ;  /* 0x0000005b085b723e */ /* 0x000fe200000010ff */
[----:B------:R-:W-:Y:S01]  /*2ae0*/  @!P5 FMUL R3, R3, 0.5 ;  /* 0x3f0000000303d820 */ /* 0x000fe20000400000 */
[----:B------:R-:W4:Y:S01]  /*2af0*/  MUFU.EX2 R101, R51 ;  /* 0x0000003300657308 */ /* 0x000f220000000800 */
[----:B--2---:R-:W-:-:S04]  /*2b00*/  @!P4 FMUL R99, R99, R99 ;  /* 0x000000636363c220 */ /* 0x004fc80000400000 */
[----:B------:R-:W-:Y:S01]  /*2b10*/  FADD R28, R8, R99 ;  /* 0x00000063081c7221 */ /* 0x000fe20000000000 */
[----:B------:R-:W-:Y:S02]  /*2b20*/  F2FP.BF16.F32.PACK_AB R99, R99, R46 ;  /* 0x0000002e6363723e */ /* 0x000fe400000010ff */
[----:B------:R-:W2:Y:S01]  /*2b30*/  MUFU.EX2 R20, R54 ;  /* 0x0000003600147308 */ /* 0x000ea20000000800 */
[----:B---3--:R-:W-:-:S04]  /*2b40*/  @!P3 FMUL R50, R50, R50 ;  /* 0x000000323232b220 */ /* 0x008fc80000400000 */
[----:B------:R-:W-:Y:S01]  /*2b50*/  FADD R30, R93, R50 ;  /* 0x000000325d1e7221 */ /* 0x000fe20000000000 */
[----:B------:R-:W-:Y:S02]  /*2b60*/  F2FP.BF16.F32.PACK_AB R93, R12, R93 ;  /* 0x0000005d0c5d723e */ /* 0x000fe400000010ff */
[----:B------:R3:W5:Y:S01]  /*2b70*/  MUFU.EX2 R103, R3 ;  /* 0x0000000300677308 */ /* 0x0007620000000800 */
[----:B----4-:R-:W-:-:S04]  /*2b80*/  @!P1 FMUL R101, R101, R101 ;  /* 0x0000006565659220 */ /* 0x010fc80000400000 */
[----:B------:R-:W-:Y:S01]  /*2b90*/  FADD R31, R12, R101 ;  /* 0x000000650c1f7221 */ /* 0x000fe20000000000 */
[----:B------:R-:W-:Y:S01]  /*2ba0*/  F2FP.BF16.F32.PACK_AB R101, R101, R50 ;  /* 0x000000326565723e */ /* 0x000fe200000010ff */
[----:B--2---:R-:W-:Y:S01]  /*2bb0*/  @!P2 FMUL R20, R20, R20 ;  /* 0x000000141414a220 */ /* 0x004fe20000400000 */
[----:B---3--:R-:W-:Y:S01]  /*2bc0*/  FADD R3, R89, R42 ;  /* 0x0000002a59037221 */ /* 0x008fe20000000000 */
[----:B------:R-:W-:Y:S01]  /*2bd0*/  FADD R26, R26, R31 ;  /* 0x0000001f1a1a7221 */ /* 0x000fe20000000000 */
[----:B------:R-:W-:Y:S01]  /*2be0*/  F2FP.BF16.F32.PACK_AB R89, R10, R89 ;  /* 0x000000590a59723e */ /* 0x000fe200000010ff */
[----:B------:R-:W-:Y:S01]  /*2bf0*/  FADD R32, R95, R20 ;  /* 0x000000145f207221 */ /* 0x000fe20000000000 */
[----:B------:R-:W-:Y:S01]  /*2c00*/  FADD R3, R3, R30 ;  /* 0x0000001e03037221 */ /* 0x000fe20000000000 */
[----:B------:R-:W-:Y:S01]  /*2c10*/  F2FP.BF16.F32.PACK_AB R95, R14, R95 ;  /* 0x0000005f0e5f723e */ /* 0x000fe200000010ff */
[----:B-----5:R-:W-:Y:S01]  /*2c20*/  @!P5 FMUL R103, R103, R103 ;  /* 0x000000676767d220 */ /* 0x020fe20000400000 */
[----:B------:R-:W-:-:S03]  /*2c30*/  FADD R32, R27, R32 ;  /* 0x000000201b207221 */ /* 0x000fc60000000000 */
[----:B------:R-:W-:Y:S01]  /*2c40*/  FADD R35, R14, R103 ;  /* 0x000000670e237221 */ /* 0x000fe20000000000 */
[----:B------:R-:W-:Y:S01]  /*2c50*/  FADD R32, R3, R32 ;  /* 0x0000002003207221 */ /* 0x000fe20000000000 */
[----:B------:R-:W-:Y:S02]  /*2c60*/  FADD R3, R6, R15 ;  /* 0x0000000f06037221 */ /* 0x000fe40000000000 */
[----:B------:R-:W-:-:S04]  /*2c70*/  FADD R35, R28, R35 ;  /* 0x000000231c237221 */ /* 0x000fc80000000000 */
[----:B------:R-:W-:-:S04]  /*2c80*/  FADD R35, R26, R35 ;  /* 0x000000231a237221 */ /* 0x000fc80000000000 */
[----:B------:R-:W-:Y:S01]  /*2c90*/  FADD R6, R32, R35 ;  /* 0x0000002320067221 */ /* 0x000fe20000000000 */
[----:B-1----:R-:W-:Y:S06]  /*2ca0*/  @!P0 BRA `(.L_x_21) ;  /* 0x0000000000048947 */ /* 0x002fec0003800000 */
[----:B------:R-:W-:Y:S01]  /*2cb0*/  BPT.TRAP 0x1 ;  /* 0x000000040000795c */ /* 0x000fe20000300000 */
.L_x_21:
[----:B------:R-:W-:Y:S01]  /*2cc0*/  ULEA UR6, UR52, UR37, 0x3 ;  /* 0x0000002534067291 */ /* 0x000fe2000f8e183f */
[----:B------:R-:W-:Y:S01]  /*2cd0*/  SHF.L.U32 R7, R23, 0x1f, RZ ;  /* 0x0000001f17077819 */ /* 0x000fe200000006ff */
[----:B------:R-:W-:-:S07]  /*2ce0*/  ULOP3.LUT UR51, UR45, 0x2000000, URZ, 0xfc, !UPT ;  /* 0x020000002d337892 */ /* 0x000fce000f8efc3f */
[----:B------:R-:W1:Y:S02]  /*2cf0*/  SYNCS.PHASECHK.TRANS64.TRYWAIT P1, [UR6+0x20400], R7 ;  /* 0x02040007ff0075a7 */ /* 0x000e640008020146 */
[----:B-1----:R-:W-:Y:S05]  /*2d00*/  @!P1 BRA `(.L_x_22) ;  /* 0x0000007800789947 */ /* 0x002fea0003800000 */
.L_x_129:
[----:B------:R-:W-:Y:S01]  /*2d10*/  ULEA UR10, UR52, UR51, 0xa ;  /* 0x00000033340a7291 */ /* 0x000fe2000f8e503f */
[----:B------:R-:W-:Y:S01]  /*2d20*/  WARPGROUP.ARRIVE ;  /* 0x00000000000079c5 */ /* 0x000fe20000000000 */
[----:B------:R-:W-:Y:S01]  /*2d30*/  UMOV UR7, 0x40000040 ;  /* 0x4000004000077882 */ /* 0x000fe20000000000 */
[----:B------:R-:W-:-:S04]  /*2d40*/  F2FP.BF16.F32.PACK_AB R103, R103, R20 ;  /* 0x000000146767723e */ /* 0x000fc800000010ff */
[----:B------:R-:W-:Y:S02]  /*2d50*/  UMOV UR6, UR10 ;  /* 0x0000000a00067c82 */ /* 0x000fe40008000000 */
[----:B------:R-:W-:Y:S01]  /*2d60*/  HGMMA.64x128x16.F32.BF16 R24, R88, gdesc[UR4].tnspB, RZ, !UPT, gsb0 ;  /* 0x41e0000458187df0 */ /* 0x000fe2000c0018ff */
[----:B------:R-:W-:Y:S01]  /*2d70*/  UIADD3 UR6, UR10, 0x80, URZ ;  /* 0x000000800a067890 */ /* 0x000fe2000fffe03f */
[----:B------:R-:W-:Y:S01]  /*2d80*/  UMOV UR7, 0x40000040 ;  /* 0x4000004000077882 */ /* 0x000fe20000000000 */
[----:B------:R-:W-:Y:S02]  /*2d90*/  WARPGROUP.DEPBAR.LE gsb0, 0x0 ;  /* 0x00008000000079c5 */ /* 0x000fe40000010000 */
[----:B------:R-:W-:-:S07]  /*2da0*/  WARPGROUP.ARRIVE ;  /* 0x00000000000079c5 */ /* 0x000fce0000000000 */
[----:B------:R-:W-:Y:S01]  /*2db0*/  HGMMA.64x128x16.F32.BF16 R24, R92, gdesc[UR4].tnspB, R24, gsb0 ;  /* 0x41e000045c187df0 */ /* 0x000fe20008001818 */
        /* <DEDUP_REMOVED lines=9> */
[----:B------:R-:W-:Y:S03]  /*2e50*/  HGMMA.64x128x16.F32.BF16 R24, R100, gdesc[UR4].tnspB, R24, gsb0 ;  /* 0x41e0000464187df0 */ /* 0x000fe60008001818 */
[----:B------:R-:W-:Y:S02]  /*2e60*/  WARPGROUP.DEPBAR.LE gsb0, 0x0 ;  /* 0x00008000000079c5 */ /* 0x000fe40000010000 */
[----:B------:R-:W-:Y:S05]  /*2e70*/  @!P0 BRA `(.L_x_23) ;  /* 0x0000000000048947 */ /* 0x000fea0003800000 */
[----:B------:R-:W-:Y:S01]  /*2e80*/  BPT.TRAP 0x1 ;  /* 0x000000040000795c */ /* 0x000fe20000300000 */
.L_x_23:
[----:B------:R-:W-:Y:S02]  /*2e90*/  UISETP.GT.U32.AND UP0, UPT, UR48, 0x1, UPT ;  /* 0x000000013000788c */ /* 0x000fe4000bf04070 */
[----:B------:R-:W-:-:S04]  /*2ea0*/  UIADD3 UR53, UR53, 0x20428, URZ ;  /* 0x0002042835357890 */ /* 0x000fc8000fffe03f */
[----:B------:R-:W-:Y:S01]  /*2eb0*/  PLOP3.LUT P1, PT, PT, PT, UP0, 0x80, 0x0 ;  /* 0x000000000000781c */ /* 0x000fe20003f2f008 */
[----:B------:R-:W-:-:S09]  /*2ec0*/  UPRMT UR53, URZ, 0x654, UR53 ;  /* 0x000006543f357896 */ /* 0x000fd20008000035 */
[----:B------:R-:W-:Y:S03]  /*2ed0*/  SYNCS.ARRIVE.TRANS64.RED.A1T0 RZ, [UR53], RZ ;  /* 0x000000ffffff79a7 */ /* 0x000fe60008100435 */
[----:B------:R-:W-:Y:S05]  /*2ee0*/  @P1 BRA `(.L_x_24) ;  /* 0x0000000000041947 */ /* 0x000fea0003800000 */
[----:B------:R-:W-:Y:S01]  /*2ef0*/  BPT.TRAP 0x1 ;  /* 0x000000040000795c */ /* 0x000fe20000300000 */
.L_x_24:
[----:B------:R-:W-:Y:S01]  /*2f00*/  UIADD3 UR42, UR52, 0x1, URZ ;  /* 0x00000001342a7890 */ /* 0x000fe2000fffe03f */
[C---:B------:R-:W-:Y:S01]  /*2f10*/  ISETP.GE.AND P2, PT, R0.reuse, 0x4, PT ;  /* 0x000000040000780c */ /* 0x040fe20003f46270 */
[----:B-1----:R-:W-:Y:S01]  /*2f20*/  VIADD R8, R0, 0xfffffffe ;  /* 0xfffffffe00087836 */ /* 0x002fe20000000000 */
[----:B------:R-:W-:Y:S01]  /*2f30*/  IADD3 R7, R18, 0x40, RZ ;  /* 0x0000004012077810 */ /* 0x000fe20007ffe0ff */
[----:B------:R-:W-:-:S04]  /*2f40*/  UISETP.NE.AND UP0, UPT, UR42, 0x5, UPT ;  /* 0x000000052a00788c */ /* 0x000fc8000bf05270 */
[----:B------:R-:W-:Y:S02]  /*2f50*/  USEL UR6, URZ, 0x1, UP0 ;  /* 0x000000013f067887 */ /* 0x000fe40008000000 */
[----:B------:R-:W-:-:S04]  /*2f60*/  USEL UR42, UR42, URZ, UP0 ;  /* 0x0000003f2a2a7287 */ /* 0x000fc80008000000 */
[----:B------:R-:W-:Y:S01]  /*2f70*/  LOP3.LUT R23, R23, UR6, RZ, 0x3c, !PT ;  /* 0x0000000617177c12 */ /* 0x000fe2000f8e3cff */
[----:B------:R-:W-:Y:S07]  /*2f80*/  @!P2 BRA `(.L_x_25) ;  /* 0x0000001c0008a947 */ /* 0x000fee0003800000 */
[----:B------:R-:W-:Y:S01]  /*2f90*/  IADD3 R0, R0, -0x3, RZ ;  /* 0xfffffffd00007810 */ /* 0x000fe20007ffe0ff */
[----:B------:R-:W-:Y:S01]  /*2fa0*/  IMAD.MOV.U32 R9, RZ, RZ, R4 ;  /* 0x000000ffff097224 */ /* 0x000fe200078e0004 */
[----:B------:R-:W-:Y:S01]  /*2fb0*/  MOV R11, R5 ;  /* 0x00000005000b7202 */ /* 0x000fe20000000f00 */
[----:B------:R-:W-:-:S06]  /*2fc0*/  ULDC UR53, c[0x0][0x604] ;  /* 0x0001810000357ab9 */ /* 0x000fcc0000000800 */
.L_x_36:
[----:B------:R-:W-:Y:S01]  /*2fd0*/  IMAD.MOV.U32 R8, RZ, RZ, R0 ;  /* 0x000000ffff087224 */ /* 0x000fe200078e0000 */
[----:B------:R-:W-:Y:S06]  /*2fe0*/  @!P0 BRA `(.L_x_26) ;  /* 0x0000000000048947 */ /* 0x000fec0003800000 */
[----:B------:R-:W-:Y:S01]  /*2ff0*/  BPT.TRAP 0x1 ;  /* 0x000000040000795c */ /* 0x000fe20000300000 */
.L_x_26:
[----:B------:R-:W-:Y:S01]  /*3000*/  ULEA UR6, UR42, UR37, 0x3 ;  /* 0x000000252a067291 */ /* 0x000fe2000f8e183f */
[----:B------:R-:W-:-:S08]  /*3010*/  SHF.L.U32 R0, R23, 0x1f, RZ ;  /* 0x0000001f17007819 */ /* 0x000fd000000006ff */
[----:B------:R-:W1:Y:S02]  /*3020*/  SYNCS.PHASECHK.TRANS64.TRYWAIT P2, [UR6+0x20400], R0 ;  /* 0x02040000ff0075a7 */ /* 0x000e640008040146 */
[----:B-1----:R-:W-:Y:S05]  /*3030*/  @!P2 BRA `(.L_x_27) ;  /* 0x0000007400c4a947 */ /* 0x002fea0003800000 */
.L_x_130:
[----:B------:R-:W-:Y:S01]  /*3040*/  ULEA UR34, UR42, UR39, 0xa ;  /* 0x000000272a227291 */ /* 0x000fe2000f8e503f */
[----:B------:R-:W-:Y:S01]  /*3050*/  WARPGROUP.ARRIVE ;  /* 0x00000000000079c5 */ /* 0x000fe20000000000 */
[----:B------:R-:W-:Y:S01]  /*3060*/  UMOV UR35, 0x40000040 ;  /* 0x4000004000237882 */ /* 0x000fe20000000000 */
[----:B------:R-:W-:Y:S01]  /*3070*/  UMOV UR7, 0x40000040 ;  /* 0x4000004000077882 */ /* 0x000fe20000000000 */
[----:B------:R-:W-:Y:S02]  /*3080*/  UIADD3 UR6, UR34, 0x2, URZ ;  /* 0x0000000222067890 */ /* 0x000fe4000fffe03f */
[----:B------:R-:W-:Y:S01]  /*3090*/  UIADD3 UR10, UR34, 0x4, URZ ;  /* 0x00000004220a7890 */ /* 0x000fe2000fffe03f */
[----:B------:R-:W-:Y:S02]  /*30a0*/  UMOV UR11, 0x40000040 ;  /* 0x40000040000b7882 */ /* 0x000fe40000000000 */
[----:B------:R-:W-:Y:S01]  /*30b0*/  HGMMA.64x64x16.F32.BF16 R88, gdesc[UR32], RZ, !UPT, gsb0 ;  /* 0x00e00000205879f0 */ /* 0x000fe2000c0018ff */
[----:B------:R-:W-:Y:S01]  /*30c0*/  UIADD3 UR14, UR34, 0x6, URZ ;  /* 0x00000006220e7890 */ /* 0x000fe2000fffe03f */
[----:B------:R-:W-:Y:S01]  /*30d0*/  UMOV UR15, 0x40000040 ;  /* 0x40000040000f7882 */ /* 0x000fe20000000000 */
        /* <DEDUP_REMOVED lines=8> */
[----:B------:R-:W-:-:S02]  /*3160*/  WARPGROUP.DEPBAR.LE gsb0, 0x0 ;  /* 0x00008000000079c5 */ /* 0x000fc40000010000 */
[----:B------:R-:W-:-:S06]  /*3170*/  WARPGROUP.ARRIVE ;  /* 0x00000000000079c5 */ /* 0x000fcc0000000000 */
[----:B------:R-:W-:Y:S03]  /*3180*/  HGMMA.64x64x16.F32.BF16 R88, gdesc[UR4], R88, gsb0 ;  /* 0x00e00000045879f0 */ /* 0x000fe60008001858 */
[----:B------:R-:W-:Y:S02]  /*3190*/  WARPGROUP.DEPBAR.LE gsb0, 0x0 ;  /* 0x00008000000079c5 */ /* 0x000fe40000010000 */
[----:B------:R-:W-:-:S06]  /*31a0*/  WARPGROUP.ARRIVE ;  /* 0x00000000000079c5 */ /* 0x000fcc0000000000 */
[----:B------:R-:W-:Y:S01]  /*31b0*/  HGMMA.64x64x16.F32.BF16 R88, gdesc[UR8], R88, gsb0 ;  /* 0x00e00000085879f0 */ /* 0x000fe20008001858 */
[----:B------:R-:W-:-:S04]  /*31c0*/  UIADD3 UR10, UR42, 0x1, URZ ;  /* 0x000000012a0a7890 */ /* 0x000fc8000fffe03f */
[----:B------:R-:W-:-:S04]  /*31d0*/  UISETP.NE.AND UP0, UPT, UR10, 0x5, UPT ;  /* 0x000000050a00788c */ /* 0x000fc8000bf05270 */
[----:B------:R-:W-:Y:S02]  /*31e0*/  USEL UR6, URZ, 0x1, UP0 ;  /* 0x000000013f067887 */ /* 0x000fe40008000000 */
[----:B------:R-:W-:-:S04]  /*31f0*/  USEL UR10, UR10, URZ, UP0 ;  /* 0x0000003f0a0a7287 */ /* 0x000fc80008000000 */
[----:B------:R-:W-:Y:S01]  /*3200*/  LOP3.LUT R23, R23, UR6, RZ, 0x3c, !PT ;  /* 0x0000000617177c12 */ /* 0x000fe2000f8e3cff */
        /* <DEDUP_REMOVED lines=16> */
[----:B------:R-:W-:Y:S05]  /*3310*/  @!P0 BRA `(.L_x_28) ;  /* 0x0000000000048947 */ /* 0x000fea0003800000 */
[----:B------:R-:W-:Y:S01]  /*3320*/  BPT.TRAP 0x1 ;  /* 0x000000040000795c */ /* 0x000fe20000300000 */
.L_x_28:
[----:B-1----:R-:W-:Y:S01]  /*3330*/  FMNMX R0, R88, R9, !PT ;  /* 0x0000000958007209 */ /* 0x002fe20007800000 */
[----:B------:R-:W-:Y:S01]  /*3340*/  ULEA UR6, UR10, UR37, 0x3 ;  /* 0x000000250a067291 */ /* 0x000fe2000f8e183f */
[----:B------:R-:W-:Y:S02]  /*3350*/  FMNMX R10, R90, R11, !PT ;  /* 0x0000000b5a0a7209 */ /* 0x000fe40007800000 */
[----:B------:R-:W-:Y:S02]  /*3360*/  FMNMX R5, R89, R0, !PT ;  /* 0x0000000059057209 */ /* 0x000fe40007800000 */
[----:B------:R-:W-:Y:S02]  /*3370*/  FMNMX R13, R91, R10, !PT ;  /* 0x0000000a5b0d7209 */ /* 0x000fe40007800000 */
[----:B------:R-:W-:Y:S02]  /*3380*/  FMNMX R0, R92, R5, !PT ;  /* 0x000000055c007209 */ /* 0x000fe40007800000 */
[----:B------:R-:W-:-:S02]  /*3390*/  FMNMX R10, R94, R13, !PT ;  /* 0x0000000d5e0a7209 */ /* 0x000fc40007800000 */
[----:B------:R-:W-:Y:S02]  /*33a0*/  FMNMX R5, R93, R0, !PT ;  /* 0x000000005d057209 */ /* 0x000fe40007800000 */
[----:B------:R-:W-:Y:S02]  /*33b0*/  FMNMX R13, R95, R10, !PT ;  /* 0x0000000a5f0d7209 */ /* 0x000fe40007800000 */
[----:B------:R-:W-:Y:S02]  /*33c0*/  FMNMX R0, R96, R5, !PT ;  /* 0x0000000560007209 */ /* 0x000fe40007800000 */
[----:B------:R-:W-:Y:S02]  /*33d0*/  FMNMX R10, R98, R13, !PT ;  /* 0x0000000d620a7209 */ /* 0x000fe40007800000 */
[----:B------:R-:W-:Y:S02]  /*33e0*/  FMNMX R5, R97, R0, !PT ;  /* 0x0000000061057209 */ /* 0x000fe40007800000 */
[----:B------:R-:W-:-:S02]  /*33f0*/  FMNMX R13, R99, R10, !PT ;  /* 0x0000000a630d7209 */ /* 0x000fc40007800000 */
[----:B------:R-:W-:Y:S02]  /*3400*/  FMNMX R0, R100, R5, !PT ;  /* 0x0000000564007209 */ /* 0x000fe40007800000 */
[----:B------:R-:W-:Y:S02]  /*3410*/  FMNMX R12, R102, R13, !PT ;  /* 0x0000000d660c7209 */ /* 0x000fe40007800000 */
[----:B------:R-:W-:-:S04]  /*3420*/  FMNMX R5, R101, R0, !PT ;  /* 0x0000000065057209 */ /* 0x000fc80007800000 */
[----:B------:R-:W-:-:S04]  /*3430*/  FMNMX R0, R104, R5, !PT ;  /* 0x0000000568007209 */ /* 0x000fc80007800000 */
[----:B------:R-:W-:-:S04]  /*3440*/  FMNMX R5, R105, R0, !PT ;  /* 0x0000000069057209 */ /* 0x000fc80007800000 */
[----:B------:R-:W-:-:S04]  /*3450*/  FMNMX R0, R108, R5, !PT ;  /* 0x000000056c007209 */ /* 0x000fc80007800000 */
[----:B------:R-:W-:-:S04]  /*3460*/  FMNMX R5, R109, R0, !PT ;  /* 0x000000006d057209 */ /* 0x000fc80007800000 */
[----:B------:R-:W-:-:S04]  /*3470*/  FMNMX R0, R112, R5, !PT ;  /* 0x0000000570007209 */ /* 0x000fc80007800000 */
[----:B------:R-:W-:-:S04]  /*3480*/  FMNMX R5, R113, R0, !PT ;  /* 0x0000000071057209 */ /* 0x000fc80007800000 */
[----:B------:R-:W-:-:S04]  /*3490*/  FMNMX R0, R116, R5, !PT ;  /* 0x0000000574007209 */ /* 0x000fc80007800000 */
[----:B------:R-:W-:-:S05]  /*34a0*/  FMNMX R0, R117, R0, !PT ;  /* 0x0000000075007209 */ /* 0x000fca0007800000 */
[----:B------:R-:W1:Y:S02]  /*34b0*/  SHFL.BFLY PT, R5, R0, 0x1, 0x1f ;  /* 0x0c201f0000057f89 */ /* 0x000e6400000e0000 */
[----:B-1----:R-:W-:-:S05]  /*34c0*/  FMNMX R5, R0, R5, !PT ;  /* 0x0000000500057209 */ /* 0x002fca0007800000 */
[----:B------:R-:W1:Y:S02]  /*34d0*/  SHFL.BFLY PT, R4, R5, 0x2, 0x1f ;  /* 0x0c401f0005047f89 */ /* 0x000e6400000e0000 */
[----:B-1----:R-:W-:Y:S02]  /*34e0*/  FMNMX R4, R5, R4, !PT ;  /* 0x0000000405047209 */ /* 0x002fe40007800000 */
[----:B------:R-:W-:Y:S02]  /*34f0*/  FMNMX R5, R103, R12, !PT ;  /* 0x0000000c67057209 */ /* 0x000fe40007800000 */
[----:B------:R-:W-:Y:S02]  /*3500*/  FSETP.NEU.AND P2, PT, R4, -INF , PT ;  /* 0xff8000000400780b */ /* 0x000fe40003f4d000 */
[----:B------:R-:W-:Y:S02]  /*3510*/  FMNMX R12, R106, R5, !PT ;  /* 0x000000056a0c7209 */ /* 0x000fe40007800000 */
[----:B------:R-:W-:-:S02]  /*3520*/  FSEL R0, R4, RZ, P2 ;  /* 0x000000ff04007208 */ /* 0x000fc40001000000 */
[----:B------:R-:W-:-:S03]  /*3530*/  FMNMX R5, R107, R12, !PT ;  /* 0x0000000c6b057209 */ /* 0x000fc60007800000 */
[----:B------:R-:W-:Y:S01]  /*3540*/  FMUL R10, R0, UR53 ;  /* 0x00000035000a7c20 */ /* 0x000fe20008400000 */
[----:B------:R-:W-:Y:S01]  /*3550*/  FMNMX R12, R110, R5, !PT ;  /* 0x000000056e0c7209 */ /* 0x000fe20007800000 */
[----:B------:R-:W-:Y:S02]  /*3560*/  FADD R0, -R0, R9 ;  /* 0x0000000900007221 */ /* 0x000fe40000000100 */
[--C-:B------:R-:W-:Y:S01]  /*3570*/  FFMA R88, R88, UR53, -R10.reuse ;  /* 0x0000003558587c23 */ /* 0x100fe2000800080a */
[--C-:B------:R-:W-:Y:S01]  /*3580*/  FFMA R89, R89, UR53, -R10.reuse ;  /* 0x0000003559597c23 */ /* 0x100fe2000800080a */
[--C-:B------:R-:W-:Y:S01]  /*3590*/  FFMA R92, R92, UR53, -R10.reuse ;  /* 0x000000355c5c7c23 */ /* 0x100fe2000800080a */
[----:B------:R-:W-:Y:S01]  /*35a0*/  FMNMX R5, R111, R12, !PT ;  /* 0x0000000c6f057209 */ /* 0x000fe20007800000 */
[--C-:B------:R-:W-:Y:S01]  /*35b0*/  FFMA R96, R96, UR53, -R10.reuse ;  /* 0x0000003560607c23 */ /* 0x100fe2000800080a */
[----:B------:R-:W-:Y:S01]  /*35c0*/  FSETP.GEU.AND P5, PT, R88, -126, PT ;  /* 0xc2fc00005800780b */ /* 0x000fe20003fae000 */
[--C-:B------:R-:W-:Y:S01]  /*35d0*/  FFMA R93, R93, UR53, -R10.reuse ;  /* 0x000000355d5d7c23 */ /* 0x100fe2000800080a */
[----:B------:R-:W-:Y:S01]  /*35e0*/  FSETP.GEU.AND P3, PT, R89, -126, PT ;  /* 0xc2fc00005900780b */ /* 0x000fe20003f6e000 */
[--C-:B------:R-:W-:Y:S01]  /*35f0*/  FFMA R97, R97, UR53, -R10.reuse ;  /* 0x0000003561617c23 */ /* 0x100fe2000800080a */
[----:B------:R-:W-:Y:S01]  /*3600*/  FSETP.GEU.AND P2, PT, R92, -126, PT ;  /* 0xc2fc00005c00780b */ /* 0x000fe20003f4e000 */
[--C-:B------:R-:W-:Y:S01]  /*3610*/  FFMA R100, R100, UR53, -R10.reuse ;  /* 0x0000003564647c23 */ /* 0x100fe2000800080a */
[----:B------:R-:W-:Y:S01]  /*3620*/  FMNMX R12, R114, R5, !PT ;  /* 0x00000005720c7209 */ /* 0x000fe20007800000 */
[--C-:B------:R-:W-:Y:S01]  /*3630*/  FFMA R101, R101, UR53, -R10.reuse ;  /* 0x0000003565657c23 */ /* 0x100fe2000800080a */
[----:B------:R-:W-:Y:S01]  /*3640*/  FSETP.GEU.AND P6, PT, R96, -126, PT ;  /* 0xc2fc00006000780b */ /* 0x000fe20003fce000 */
[--C-:B------:R-:W-:Y:S01]  /*3650*/  FFMA R105, R105, UR53, -R10.reuse ;  /* 0x0000003569697c23 */ /* 0x100fe2000800080a */
[----:B------:R-:W-:Y:S01]  /*3660*/  FSETP.GEU.AND P4, PT, R93, -126, PT ;  /* 0xc2fc00005d00780b */ /* 0x000fe20003f8e000 */
[--C-:B------:R-:W-:Y:S01]  /*3670*/  FFMA R104, R104, UR53, -R10.reuse ;  /* 0x0000003568687c23 */ /* 0x100fe2000800080a */
[----:B------:R-:W-:Y:S01]  /*3680*/  FMNMX R5, R115, R12, !PT ;  /* 0x0000000c73057209 */ /* 0x000fe20007800000 */
[----:B------:R-:W-:Y:S01]  /*3690*/  @!P5 FMUL R88, R88, 0.5 ;  /* 0x3f0000005858d820 */ /* 0x000fe20000400000 */
[--C-:B------:R-:W-:Y:S01]  /*36a0*/  FFMA R108, R108, UR53, -R10.reuse ;  /* 0x000000356c6c7c23 */ /* 0x100fe2000800080a */
[----:B------:R-:W-:Y:S01]  /*36b0*/  @!P3 FMUL R89, R89, 0.5 ;  /* 0x3f0000005959b820 */ /* 0x000fe20000400000 */
[----:B------:R-:W-:Y:S01]  /*36c0*/  FMNMX R12, R118, R5, !PT ;  /* 0x00000005760c7209 */ /* 0x000fe20007800000 */
[----:B------:R-:W-:Y:S01]  /*36d0*/  @!P2 FMUL R92, R92, 0.5 ;  /* 0x3f0000005c5ca820 */ /* 0x000fe20000400000 */
[--C-:B------:R-:W-:Y:S01]  /*36e0*/  FFMA R109, R109, UR53, -R10.reuse ;  /* 0x000000356d6d7c23 */ /* 0x100fe2000800080a */
[----:B------:R-:W1:Y:S01]  /*36f0*/  MUFU.EX2 R88, R88 ;  /* 0x0000005800587308 */ /* 0x000e620000000800 */
[----:B------:R-:W-:Y:S01]  /*3700*/  FMNMX R12, R119, R12, !PT ;  /* 0x0000000c770c7209 */ /* 0x000fe20007800000 */
[----:B------:R-:W-:Y:S01]  /*3710*/  @!P6 FMUL R96, R96, 0.5 ;  /* 0x3f0000006060e820 */ /* 0x000fe20000400000 */
[--C-:B------:R-:W-:Y:S01]  /*3720*/  FFMA R112, R112, UR53, -R10.reuse ;  /* 0x0000003570707c23 */ /* 0x100fe2000800080a */
[----:B------:R-:W-:Y:S01]  /*3730*/  @!P4 FMUL R93, R93, 0.5 ;  /* 0x3f0000005d5dc820 */ /* 0x000fe20000400000 */
[--C-:B------:R-:W-:Y:S01]  /*3740*/  FFMA R113, R113, UR53, -R10.reuse ;  /* 0x0000003571717c23 */ /* 0x100fe2000800080a */
[----:B------:R-:W2:Y:S01]  /*3750*/  SHFL.BFLY PT, R5, R12, 0x1, 0x1f ;  /* 0x0c201f000c057f89 */ /* 0x000ea200000e0000 */
[--C-:B------:R-:W-:Y:S01]  /*3760*/  FFMA R116, R116, UR53, -R10.reuse ;  /* 0x0000003574747c23 */ /* 0x100fe2000800080a */
[----:B------:R-:W3:Y:S01]  /*3770*/  MUFU.EX2 R89, R89 ;  /* 0x0000005900597308 */ /* 0x000ee20000000800 */
[----:B------:R-:W-:Y:S01]  /*3780*/  FFMA R117, R117, UR53, -R10 ;  /* 0x0000003575757c23 */ /* 0x000fe2000800080a */
[----:B------:R-:W-:-:S06]  /*3790*/  FMUL R0, R0, UR53 ;  /* 0x0000003500007c20 */ /* 0x000fcc0008400000 */
[----:B------:R-:W4:Y:S01]  /*37a0*/  MUFU.EX2 R92, R92 ;  /* 0x0000005c005c7308 */ /* 0x000f220000000800 */
[----:B-1----:R-:W-:Y:S01]  /*37b0*/  @!P5 FMUL R88, R88, R88 ;  /* 0x000000585858d220 */ /* 0x002fe20000400000 */
[----:B------:R-:W-:-:S06]  /*37c0*/  FSETP.GEU.AND P5, PT, R97, -126, PT ;  /* 0xc2fc00006100780b */ /* 0x000fcc0003fae000 */
[----:B------:R-:W1:Y:S01]  /*37d0*/  MUFU.EX2 R96, R96 ;  /* 0x0000006000607308 */ /* 0x000e620000000800 */
[----:B---3--:R-:W-:Y:S01]  /*37e0*/  @!P3 FMUL R89, R89, R89 ;  /* 0x000000595959b220 */ /* 0x008fe20000400000 */
[----:B------:R-:W-:Y:S02]  /*37f0*/  FSETP.GEU.AND P3, PT, R100, -126, PT ;  /* 0xc2fc00006400780b */ /* 0x000fe40003f6e000 */
[----:B--2---:R-:W-:-:S03]  /*3800*/  FMNMX R5, R12, R5, !PT ;  /* 0x000000050c057209 */ /* 0x004fc60007800000 */
[----:B------:R-:W-:Y:S01]  /*3810*/  @!P5 FMUL R97, R97, 0.5 ;  /* 0x3f0000006161d820 */ /* 0x000fe20000400000 */
[----:B------:R-:W2:Y:S01]  /*3820*/  MUFU.EX2 R93, R93 ;  /* 0x0000005d005d7308 */ /* 0x000ea20000000800 */
[----:B----4-:R-:W-:Y:S01]  /*3830*/  @!P2 FMUL R92, R92, R92 ;  /* 0x0000005c5c5ca220 */ /* 0x010fe20000400000 */
[----:B------:R-:W-:Y:S01]  /*3840*/  FSETP.GEU.AND P2, PT, R101, -126, PT ;  /* 0xc2fc00006500780b */ /* 0x000fe20003f4e000 */
[----:B------:R-:W3:Y:S04]  /*3850*/  SHFL.BFLY PT, R14, R5, 0x2, 0x1f ;  /* 0x0c401f00050e7f89 */ /* 0x000ee800000e0000 */
[----:B------:R-:W-:Y:S01]  /*3860*/  @!P3 FMUL R100, R100, 0.5 ;  /* 0x3f0000006464b820 */ /* 0x000fe20000400000 */
[----:B------:R-:W4:Y:S01]  /*3870*/  MUFU.EX2 R97, R97 ;  /* 0x0000006100617308 */ /* 0x000f220000000800 */
        /* <DEDUP_REMOVED lines=8> */
[----:B----4-:R-:W-:Y:S01]  /*3900*/  @!P5 FMUL R97, R97, R97 ;  /* 0x000000616161d220 */ /* 0x010fe20000400000 */
[----:B------:R-:W-:Y:S02]  /*3910*/  FSETP.GEU.AND P5, PT, R108, -126, PT ;  /* 0xc2fc00006c00780b */ /* 0x000fe40003fae000 */
[----:B---3--:R-:W-:-:S03]  /*3920*/  FMNMX R5, R5, R14, !PT ;  /* 0x0000000e05057209 */ /* 0x008fc60007800000 */
[----:B------:R-:W-:Y:S01]  /*3930*/  @!P4 FMUL R104, R104, 0.5 ;  /* 0x3f0000006868c820 */ /* 0x000fe20000400000 */
[----:B------:R-:W3:Y:S01]  /*3940*/  MUFU.EX2 R12, R105 ;  /* 0x00000069000c7308 */ /* 0x000ee20000000800 */
[----:B-1----:R-:W-:Y:S01]  /*3950*/  @!P3 FMUL R100, R100, R100 ;  /* 0x000000646464b220 */ /* 0x002fe20000400000 */
[----:B------:R-:W-:-:S05]  /*3960*/  FSETP.GEU.AND P3, PT, R109, -126, PT ;  /* 0xc2fc00006d00780b */ /* 0x000fca0003f6e000 */
[----:B------:R-:W-:Y:S01]  /*3970*/  @!P5 FMUL R108, R108, 0.5 ;  /* 0x3f0000006c6cd820 */ /* 0x000fe20000400000 */
[----:B------:R1:W4:Y:S01]  /*3980*/  MUFU.EX2 R13, R104 ;  /* 0x00000068000d7308 */ /* 0x0003220000000800 */
[----:B--2---:R-:W-:Y:S01]  /*3990*/  @!P2 FMUL R101, R101, R101 ;  /* 0x000000656565a220 */ /* 0x004fe20000400000 */
[----:B------:R-:W-:-:S05]  /*39a0*/  FSETP.GEU.AND P2, PT, R112, -126, PT ;  /* 0xc2fc00007000780b */ /* 0x000fca0003f4e000 */
[----:B------:R-:W-:Y:S01]  /*39b0*/  @!P3 FMUL R109, R109, 0.5 ;  /* 0x3f0000006d6db820 */ /* 0x000fe20000400000 */
[----:B------:R2:W5:Y:S01]  /*39c0*/  MUFU.EX2 R15, R108 ;  /* 0x0000006c000f7308 */ /* 0x0005620000000800 */
[----:B---3--:R-:W-:Y:S01]  /*39d0*/  @!P6 FMUL R12, R12, R12 ;  /* 0x0000000c0c0ce220 */ /* 0x008fe20000400000 */
[----:B------:R-:W-:-:S03]  /*39e0*/  FSETP.NEU.AND P6, PT, R5, -INF , PT ;  /* 0xff8000000500780b */ /* 0x000fc60003fcd000 */
[----:B------:R-:W-:Y:S01]  /*39f0*/  FADD R9, R89, R12 ;  /* 0x0000000c59097221 */ /* 0x000fe20000000000 */
[----:B-1----:R-:W-:Y:S01]  /*3a00*/  FSEL R104, R5, RZ, P6 ;  /* 0x000000ff05687208 */ /* 0x002fe20003000000 */
[----:B------:R-:W-:Y:S01]  /*3a10*/  @!P2 FMUL R112, R112, 0.5 ;  /* 0x3f0000007070a820 */ /* 0x000fe20000400000 */
[----:B------:R-:W1:Y:S01]  /*3a20*/  MUFU.EX2 R14, R109 ;  /* 0x0000006d000e7308 */ /* 0x000e620000000800 */
[----:B----4-:R-:W-:Y:S01]  /*3a30*/  @!P4 FMUL R13, R13, R13 ;  /* 0x0000000d0d0dc220 */ /* 0x010fe20000400000 */
[----:B------:R-:W-:Y:S01]  /*3a40*/  FSETP.GEU.AND P4, PT, R113, -126, PT ;  /* 0xc2fc00007100780b */ /* 0x000fe20003f8e000 */
[----:B--2---:R-:W-:Y:S01]  /*3a50*/  FMUL R108, R104, UR53 ;  /* 0x00000035686c7c20 */ /* 0x004fe20008400000 */
[----:B------:R-:W-:Y:S01]  /*3a60*/  FSETP.GEU.AND P6, PT, R116, -126, PT ;  /* 0xc2fc00007400780b */ /* 0x000fe20003fce000 */
[----:B------:R-:W-:Y:S02]  /*3a70*/  FADD R104, -R104, R11 ;  /* 0x0000000b68687221 */ /* 0x000fe40000000100 */
[--C-:B------:R-:W-:Y:S01]  /*3a80*/  FFMA R90, R90, UR53, -R108.reuse ;  /* 0x000000355a5a7c23 */ /* 0x100fe2000800086c */
[----:B------:R-:W2:Y:S01]  /*3a90*/  MUFU.EX2 R21, R112 ;  /* 0x0000007000157308 */ /* 0x000ea20000000800 */
[----:B-----5:R-:W-:Y:S01]  /*3aa0*/  @!P5 FMUL R15, R15, R15 ;  /* 0x0000000f0f0fd220 */ /* 0x020fe20000400000 */
[----:B------:R-:W-:Y:S01]  /*3ab0*/  FSETP.GEU.AND P5, PT, R117, -126, PT ;  /* 0xc2fc00007500780b */ /* 0x000fe20003fae000 */
[--C-:B------:R-:W-:Y:S01]  /*3ac0*/  FFMA R91, R91, UR53, -R108.reuse ;  /* 0x000000355b5b7c23 */ /* 0x100fe2000800086c */
[--C-:B------:R-:W-:Y:S01]  /*3ad0*/  FFMA R94, R94, UR53, -R108.reuse ;  /* 0x000000355e5e7c23 */ /* 0x100fe2000800086c */
[--C-:B------:R-:W-:Y:S01]  /*3ae0*/  FFMA R95, R95, UR53, -R108.reuse ;  /* 0x000000355f5f7c23 */ /* 0x100fe2000800086c */
[--C-:B------:R-:W-:Y:S01]  /*3af0*/  FFMA R98, R98, UR53, -R108.reuse ;  /* 0x0000003562627c23 */ /* 0x100fe2000800086c */
[----:B------:R-:W-:Y:S01]  /*3b00*/  @!P4 FMUL R113, R113, 0.5 ;  /* 0x3f0000007171c820 */ /* 0x000fe20000400000 */
[--C-:B------:R-:W-:Y:S01]  /*3b10*/  FFMA R107, R107, UR53, -R108.reuse ;  /* 0x000000356b6b7c23 */ /* 0x100fe2000800086c */
[----:B-1----:R-:W-:Y:S01]  /*3b20*/  @!P3 FMUL R14, R14, R14 ;  /* 0x0000000e0e0eb220 */ /* 0x002fe20000400000 */
[----:B------:R-:W-:Y:S01]  /*3b30*/  FSETP.GEU.AND P3, PT, R90, -126, PT ;  /* 0xc2fc00005a00780b */ /* 0x000fe20003f6e000 */
[----:B------:R-:W1:Y:S01]  /*3b40*/  MUFU.EX2 R10, R113 ;  /* 0x00000071000a7308 */ /* 0x000e620000000800 */
[----:B------:R-:W-:Y:S01]  /*3b50*/  @!P6 FMUL R116, R116, 0.5 ;  /* 0x3f0000007474e820 */ /* 0x000fe20000400000 */
[--C-:B------:R-:W-:Y:S01]  /*3b60*/  FFMA R111, R111, UR53, -R108.reuse ;  /* 0x000000356f6f7c23 */ /* 0x100fe2000800086c */
[--C-:B------:R-:W-:Y:S01]  /*3b70*/  FFMA R115, R115, UR53, -R108.reuse ;  /* 0x0000003573737c23 */ /* 0x100fe2000800086c */
[----:B------:R-:W-:Y:S01]  /*3b80*/  @!P5 FMUL R117, R117, 0.5 ;  /* 0x3f0000007575d820 */ /* 0x000fe20000400000 */
[----:B------:R-:W-:Y:S01]  /*3b90*/  FFMA R119, R119, UR53, -R108 ;  /* 0x0000003577777c23 */ /* 0x000fe2000800086c */
[----:B--2---:R-:W-:Y:S01]  /*3ba0*/  @!P2 FMUL R21, R21, R21 ;  /* 0x000000151515a220 */ /* 0x004fe20000400000 */
[----:B------:R-:W-:Y:S01]  /*3bb0*/  FSETP.GEU.AND P2, PT, R91, -126, PT ;  /* 0xc2fc00005b00780b */ /* 0x000fe20003f4e000 */
[----:B------:R-:W2:Y:S01]  /*3bc0*/  MUFU.EX2 R105, R116 ;  /* 0x0000007400697308 */ /* 0x000ea20000000800 */
[----:B------:R-:W-:Y:S01]  /*3bd0*/  FMUL R104, R104, UR53 ;  /* 0x0000003568687c20 */ /* 0x000fe20008400000 */
[----:B------:R-:W-:-:S02]  /*3be0*/  FADD R11, R92, R15 ;  /* 0x0000000f5c0b7221 */ /* 0x000fc40000000000 */
[----:B------:R-:W-:-:S04]  /*3bf0*/  @!P3 FMUL R90, R90, 0.5 ;  /* 0x3f0000005a5ab820 */ /* 0x000fc80000400000 */
[----:B------:R-:W3:Y:S01]  /*3c00*/  MUFU.EX2 R20, R117 ;  /* 0x0000007500147308 */ /* 0x000ee20000000800 */
[----:B-1----:R-:W-:Y:S01]  /*3c10*/  @!P4 FMUL R10, R10, R10 ;  /* 0x0000000a0a0ac220 */ /* 0x002fe20000400000 */
[----:B------:R-:W-:Y:S02]  /*3c20*/  FSETP.GEU.AND P4, PT, R94, -126, PT ;  /* 0xc2fc00005e00780b */ /* 0x000fe40003f8e000 */
[----:B------:R-:W-:-:S04]  /*3c30*/  @!P2 FMUL R91, R91, 0.5 ;  /* 0x3f0000005b5ba820 */ /* 0x000fc80000400000 */
[----:B------:R1:W4:Y:S01]  /*3c40*/  MUFU.EX2 R109, R90 ;  /* 0x0000005a006d7308 */ /* 0x0003220000000800 */
[----:B--2---:R-:W-:Y:S01]  /*3c50*/  @!P6 FMUL R105, R105, R105 ;  /* 0x000000696969e220 */ /* 0x004fe20000400000 */
[----:B------:R-:W-:-:S05]  /*3c60*/  FSETP.GEU.AND P6, PT, R95, -126, PT ;  /* 0xc2fc00005f00780b */ /* 0x000fca0003fce000 */
[----:B------:R-:W-:Y:S01]  /*3c70*/  @!P4 FMUL R94, R94, 0.5 ;  /* 0x3f0000005e5ec820 */ /* 0x000fe20000400000 */
[----:B------:R2:W5:Y:S01]  /*3c80*/  MUFU.EX2 R112, R91 ;  /* 0x0000005b00707308 */ /* 0x0005620000000800 */
[----:B-1----:R-:W-:Y:S01]  /*3c90*/  FFMA R90, R99, UR53, -R108 ;  /* 0x00000035635a7c23 */ /* 0x002fe2000800086c */
[----:B---3--:R-:W-:Y:S01]  /*3ca0*/  @!P5 FMUL R20, R20, R20 ;  /* 0x000000141414d220 */ /* 0x008fe20000400000 */
[----:B------:R-:W-:-:S04]  /*3cb0*/  FSETP.GEU.AND P5, PT, R98, -126, PT ;  /* 0xc2fc00006200780b */ /* 0x000fc80003fae000 */
[----:B------:R-:W-:Y:S01]  /*3cc0*/  @!P6 FMUL R95, R95, 0.5 ;  /* 0x3f0000005f5fe820 */ /* 0x000fe20000400000 */
[----:B------:R1:W3:Y:S01]  /*3cd0*/  MUFU.EX2 R113, R94 ;  /* 0x0000005e00717308 */ /* 0x0002e20000000800 */
[----:B----4-:R-:W-:Y:S01]  /*3ce0*/  @!P3 FMUL R109, R109, R109 ;  /* 0x0000006d6d6db220 */ /* 0x010fe20000400000 */
[----:B------:R-:W-:Y:S01]  /*3cf0*/  FSETP.GEU.AND P3, PT, R90, -126, PT ;  /* 0xc2fc00005a00780b */ /* 0x000fe20003f6e000 */
[----:B--2---:R-:W-:-:S05]  /*3d00*/  FFMA R91, R102, UR53, -R108 ;  /* 0x00000035665b7c23 */ /* 0x004fca000800086c */
[----:B------:R-:W-:Y:S01]  /*3d10*/  @!P5 FMUL R98, R98, 0.5 ;  /* 0x3f0000006262d820 */ /* 0x000fe20000400000 */
[----:B-----5:R-:W-:Y:S01]  /*3d20*/  @!P2 FMUL R112, R112, R112 ;  /* 0x000000707070a220 */ /* 0x020fe20000400000 */
[----:B------:R-:W-:Y:S01]  /*3d30*/  FSETP.GEU.AND P2, PT, R91, -126, PT ;  /* 0xc2fc00005b00780b */ /* 0x000fe20003f4e000 */
[----:B-1----:R-:W-:Y:S01]  /*3d40*/  FFMA R94, R103, UR53, -R108 ;  /* 0x00000035675e7c23 */ /* 0x002fe2000800086c */
[----:B------:R1:W2:Y:S03]  /*3d50*/  MUFU.EX2 R116, R95 ;  /* 0x0000005f00747308 */ /* 0x0002a60000000800 */
[----:B------:R-:W-:Y:S01]  /*3d60*/  @!P3 FMUL R90, R90, 0.5 ;  /* 0x3f0000005a5ab820 */ /* 0x000fe20000400000 */
[----:B---3--:R-:W-:Y:S01]  /*3d70*/  @!P4 FMUL R113, R113, R113 ;  /* 0x000000717171c220 */ /* 0x008fe20000400000 */
[----:B------:R-:W-:-:S03]  /*3d80*/  FSETP.GEU.AND P4, PT, R94, -126, PT ;  /* 0xc2fc00005e00780b */ /* 0x000fc60003f8e000 */
[----:B------:R3:W4:Y:S01]  /*3d90*/  MUFU.EX2 R99, R98 ;  /* 0x0000006200637308 */ /* 0x0007220000000800 */
[----:B-1----:R-:W-:Y:S02]  /*3da0*/  FFMA R95, R106, UR53, -R108 ;  /* 0x000000356a5f7c23 */ /* 0x002fe4000800086c */
[----:B------:R-:W-:-:S05]  /*3db0*/  @!P2 FMUL R91, R91, 0.5 ;  /* 0x3f0000005b5ba820 */ /* 0x000fca0000400000 */
[----:B------:R1:W5:Y:S01]  /*3dc0*/  MUFU.EX2 R102, R90 ;  /* 0x0000005a00667308 */ /* 0x0003620000000800 */
[----:B--2---:R-:W-:Y:S01]  /*3dd0*/  @!P6 FMUL R116, R116, R116 ;  /* 0x000000747474e220 */ /* 0x004fe20000400000 */
[----:B------:R-:W-:Y:S01]  /*3de0*/  FSETP.GEU.AND P6, PT, R95, -126, PT ;  /* 0xc2fc00005f00780b */ /* 0x000fe20003fce000 */
[----:B------:R-:W-:Y:S01]  /*3df0*/  @!P4 FMUL R94, R94, 0.5 ;  /* 0x3f0000005e5ec820 */ /* 0x000fe20000400000 */
[----:B---3--:R-:W-:-:S04]  /*3e00*/  FADD R98, R100, R105 ;  /* 0x0000006964627221 */ /* 0x008fc80000000000 */
[----:B------:R2:W3:Y:S01]  /*3e10*/  MUFU.EX2 R103, R91 ;  /* 0x0000005b00677308 */ /* 0x0004e20000000800 */
[----:B-1----:R-:W-:Y:S01]  /*3e20*/  FFMA R90, R110, UR53, -R108 ;  /* 0x000000356e5a7c23 */ /* 0x002fe2000800086c */
[----:B----4-:R-:W-:Y:S01]  /*3e30*/  @!P5 FMUL R99, R99, R99 ;  /* 0x000000636363d220 */ /* 0x010fe20000400000 */
[----:B------:R-:W-:Y:S01]  /*3e40*/  FSETP.GEU.AND P5, PT, R107, -126, PT ;  /* 0xc2fc00006b00780b */ /* 0x000fe20003fae000 */
[----:B------:R-:W-:-:S03]  /*3e50*/  FADD R98, R11, R98 ;  /* 0x000000620b627221 */ /* 0x000fc60000000000 */
[----:B------:R-:W-:Y:S01]  /*3e60*/  @!P6 FMUL R95, R95, 0.5 ;  /* 0x3f0000005f5fe820 */ /* 0x000fe20000400000 */
[----:B------:R1:W4:Y:S01]  /*3e70*/  MUFU.EX2 R106, R94 ;  /* 0x0000005e006a7308 */ /* 0x0003220000000800 */
[----:B-----5:R-:W-:Y:S01]  /*3e80*/  @!P3 FMUL R102, R102, R102 ;  /* 0x000000666666b220 */ /* 0x020fe20000400000 */
[----:B------:R-:W-:Y:S01]  /*3e90*/  FSETP.GEU.AND P3, PT, R90, -126, PT ;  /* 0xc2fc00005a00780b */ /* 0x000fe20003f6e000 */
[----:B--2---:R-:W-:-:S05]  /*3ea0*/  FFMA R91, R114, UR53, -R108 ;  /* 0x00000035725b7c23 */ /* 0x004fca000800086c */
[----:B------:R-:W-:Y:S01]  /*3eb0*/  @!P5 FMUL R107, R107, 0.5 ;  /* 0x3f0000006b6bd820 */ /* 0x000fe20000400000 */
[----:B---3--:R-:W-:Y:S01]  /*3ec0*/  @!P2 FMUL R103, R103, R103 ;  /* 0x000000676767a220 */ /* 0x008fe20000400000 */
[----:B------:R-:W-:Y:S01]  /*3ed0*/  FSETP.GEU.AND P2, PT, R111, -126, PT ;  /* 0xc2fc00006f00780b */ /* 0x000fe20003f4e000 */
[----:B------:R-:W2:Y:S01]  /*3ee0*/  MUFU.EX2 R110, R95 ;  /* 0x0000005f006e7308 */ /* 0x000ea20000000800 */
[----:B-1----:R-:W-:-:S03]  /*3ef0*/  FFMA R94, R118, UR53, -R108 ;  /* 0x00000035765e7c23 */ /* 0x002fc6000800086c */
[----:B------:R-:W-:Y:S01]  /*3f00*/  @!P3 FMUL R90, R90, 0.5 ;  /* 0x3f0000005a5ab820 */ /* 0x000fe20000400000 */
[----:B----4-:R-:W-:Y:S01]  /*3f10*/  @!P4 FMUL R106, R106, R106 ;  /* 0x0000006a6a6ac220 */ /* 0x010fe20000400000 */
[----:B------:R-:W-:Y:S02]  /*3f20*/  FSETP.GEU.AND P4, PT, R91, -126, PT ;  /* 0xc2fc00005b00780b */ /* 0x000fe40003f8e000 */
[----:B------:R1:W3:Y:S04]  /*3f30*/  MUFU.EX2 R114, R90 ;  /* 0x0000005a00727308 */ /* 0x0002e80000000800 */
[----:B------:R-:W-:-:S04]  /*3f40*/  @!P2 FMUL R111, R111, 0.5 ;  /* 0x3f0000006f6fa820 */ /* 0x000fc80000400000 */
[----:B------:R-:W4:Y:S01]  /*3f50*/  MUFU.EX2 R107, R107 ;  /* 0x0000006b006b7308 */ /* 0x000f220000000800 */
[----:B--2---:R-:W-:Y:S01]  /*3f60*/  @!P6 FMUL R110, R110, R110 ;  /* 0x0000006e6e6ee220 */ /* 0x004fe20000400000 */
[----:B------:R-:W-:Y:S01]  /*3f70*/  FSETP.GEU.AND P6, PT, R115, -126, PT ;  /* 0xc2fc00007300780b */ /* 0x000fe20003fce000 */
[----:B-1----:R-:W-:Y:S01]  /*3f80*/  FADD R90, R97, R10 ;  /* 0x0000000a615a7221 */ /* 0x002fe20000000000 */
[----:B------:R-:W-:-:S03]  /*3f90*/  @!P4 FMUL R91, R91, 0.5 ;  /* 0x3f0000005b5bc820 */ /* 0x000fc60000400000 */
[----:B------:R-:W-:Y:S01]  /*3fa0*/  FADD R95, R9, R90 ;  /* 0x0000005a095f7221 */ /* 0x000fe20000000000 */
[----:B------:R-:W1:Y:S01]  /*3fb0*/  MUFU.EX2 R111, R111 ;  /* 0x0000006f006f7308 */ /* 0x000e620000000800 */
[----:B---3--:R-:W-:Y:S01]  /*3fc0*/  @!P3 FMUL R114, R114, R114 ;  /* 0x000000727272b220 */ /* 0x008fe20000400000 */
[----:B------:R-:W-:Y:S01]  /*3fd0*/  FSETP.GEU.AND P3, PT, R119, -126, PT ;  /* 0xc2fc00007700780b */ /* 0x000fe20003f6e000 */
[----:B------:R-:W-:Y:S01]  /*3fe0*/  FADD R90, R93, R14 ;  /* 0x0000000e5d5a7221 */ /* 0x000fe20000000000 */
[----:B------:R-:W-:Y:S01]  /*3ff0*/  FADD R9, R88, R13 ;  /* 0x0000000d58097221 */ /* 0x000fe20000000000 */
[----:B------:R-:W-:Y:S01]  /*4000*/  FADD R117, R113, R114 ;  /* 0x0000007271757221 */ /* 0x000fe20000000000 */
[----:B------:R-:W-:Y:S01]  /*4010*/  F2FP.BF16.F32.PACK_AB R88, R89, R88 ;  /* 0x000000585958723e */ /* 0x000fe200000010ff */
[----:B------:R-:W-:Y:S01]  /*4020*/  @!P6 FMUL R115, R115, 0.5 ;  /* 0x3f0000007373e820 */ /* 0x000fe20000400000 */
[----:B------:R2:W3:Y:S01]  /*4030*/  MUFU.EX2 R118, R91 ;  /* 0x0000005b00767308 */ /* 0x0004e20000000800 */
[----:B----4-:R-:W-:Y:S01]  /*4040*/  @!P5 FMUL R107, R107, R107 ;  /* 0x0000006b6b6bd220 */ /* 0x010fe20000400000 */
[----:B------:R-:W-:-:S02]  /*4050*/  FSETP.GEU.AND P5, PT, R94, -126, PT ;  /* 0xc2fc00005e00780b */ /* 0x000fc40003fae000 */
[----:B------:R-:W-:-:S03]  /*4060*/  F2FP.BF16.F32.PACK_AB R89, R112, R109 ;  /* 0x0000006d7059723e */ /* 0x000fc600000010ff */
[----:B------:R-:W-:Y:S01]  /*4070*/  @!P3 FMUL R119, R119, 0.5 ;  /* 0x3f0000007777b820 */ /* 0x000fe20000400000 */
[----:B------:R-:W4:Y:S01]  /*4080*/  MUFU.EX2 R115, R115 ;  /* 0x0000007300737308 */ /* 0x000f220000000800 */
[----:B-1----:R-:W-:Y:S01]  /*4090*/  @!P2 FMUL R111, R111, R111 ;  /* 0x0000006f6f6fa220 */ /* 0x002fe20000400000 */
[----:B------:R-:W-:Y:S01]  /*40a0*/  FSETP.GEU.AND P2, PT, R0, -126, PT ;  /* 0xc2fc00000000780b */ /* 0x000fe20003f4e000 */
[----:B--2---:R-:W-:Y:S02]  /*40b0*/  FADD R91, R101, R20 ;  /* 0x00000014655b7221 */ /* 0x004fe40000000000 */
[----:B------:R-:W-:Y:S02]  /*40c0*/  FADD R121, R116, R111 ;  /* 0x0000006f74797221 */ /* 0x000fe40000000000 */
[----:B------:R-:W-:Y:S01]  /*40d0*/  @!P5 FMUL R94, R94, 0.5 ;  /* 0x3f0000005e5ed820 */ /* 0x000fe20000400000 */
[----:B------:R-:W1:Y:S01]  /*40e0*/  MUFU.EX2 R119, R119 ;  /* 0x0000007700777308 */ /* 0x000e620000000800 */
[----:B---3--:R-:W-:Y:S01]  /*40f0*/  @!P4 FMUL R118, R118, R118 ;  /* 0x000000767676c220 */ /* 0x008fe20000400000 */
[----:B------:R-:W-:Y:S01]  /*4100*/  FSETP.GEU.AND P4, PT, R104, -126, PT ;  /* 0xc2fc00006800780b */ /* 0x000fe20003f8e000 */
[----:B------:R-:W-:Y:S01]  /*4110*/  FADD R90, R90, R91 ;  /* 0x0000005b5a5a7221 */ /* 0x000fe20000000000 */
[----:B------:R-:W-:Y:S01]  /*4120*/  FADD R91, R109, R110 ;  /* 0x0000006e6d5b7221 */ /* 0x000fe20000000000 */
[----:B------:R-:W-:-:S02]  /*4130*/  FADD R122, R99, R118 ;  /* 0x00000076637a7221 */ /* 0x000fc40000000000 */
[----:B------:R-:W-:Y:S01]  /*4140*/  @!P2 FMUL R0, R0, 0.5 ;  /* 0x3f0000000000a820 */ /* 0x000fe20000400000 */
[----:B------:R2:W3:Y:S01]  /*4150*/  MUFU.EX2 R108, R94 ;  /* 0x0000005e006c7308 */ /* 0x0004e20000000800 */
[----:B----4-:R-:W-:Y:S01]  /*4160*/  @!P6 FMUL R115, R115, R115 ;  /* 0x000000737373e220 */ /* 0x010fe20000400000 */
[----:B------:R-:W-:Y:S01]  /*4170*/  FADD R90, R95, R90 ;  /* 0x0000005a5f5a7221 */ /* 0x000fe20000000000 */
[----:B------:R-:W-:Y:S01]  /*4180*/  FADD R91, R91, R122 ;  /* 0x0000007a5b5b7221 */ /* 0x000fe20000000000 */
[----:B------:R-:W-:Y:S01]  /*4190*/  F2FP.BF16.F32.PACK_AB R95, R106, R103 ;  /* 0x000000676a5f723e */ /* 0x000fe200000010ff */
[----:B------:R-:W-:Y:S02]  /*41a0*/  FADD R123, R102, R115 ;  /* 0x00000073667b7221 */ /* 0x000fe40000000000 */
[----:B------:R-:W-:Y:S01]  /*41b0*/  @!P4 FMUL R104, R104, 0.5 ;  /* 0x3f0000006868c820 */ /* 0x000fe20000400000 */
[----:B------:R-:W4:Y:S01]  /*41c0*/  MUFU.EX2 R0, R0 ;  /* 0x0000000000007308 */ /* 0x000f220000000800 */
[----:B--2---:R-:W-:Y:S01]  /*41d0*/  FADD R94, R96, R21 ;  /* 0x00000015605e7221 */ /* 0x004fe20000000000 */
[----:B-1----:R-:W-:-:S03]  /*41e0*/  @!P3 FMUL R119, R119, R119 ;  /* 0x000000777777b220 */ /* 0x002fc60000400000 */
[----:B------:R-:W-:Y:S01]  /*41f0*/  FADD R9, R9, R94 ;  /* 0x0000005e09097221 */ /* 0x000fe20000000000 */
[----:B------:R-:W-:Y:S01]  /*4200*/  FADD R94, R112, R107 ;  /* 0x0000006b705e7221 */ /* 0x000fe20000000000 */
[----:B------:R-:W-:Y:S01]  /*4210*/  FADD R124, R106, R119 ;  /* 0x000000776a7c7221 */ /* 0x000fe20000000000 */
[----:B------:R1:W2:Y:S01]  /*4220*/  MUFU.EX2 R11, R104 ;  /* 0x00000068000b7308 */ /* 0x0002a20000000800 */
[----:B---3--:R-:W-:Y:S01]  /*4230*/  @!P5 FMUL R108, R108, R108 ;  /* 0x0000006c6c6cd220 */ /* 0x008fe20000400000 */
[----:B------:R-:W-:Y:S01]  /*4240*/  FADD R9, R9, R98 ;  /* 0x0000006209097221 */ /* 0x000fe20000000000 */
[----:B------:R-:W-:Y:S01]  /*4250*/  FADD R94, R94, R123 ;  /* 0x0000007b5e5e7221 */ /* 0x000fe20000000000 */
[----:B------:R-:W-:Y:S01]  /*4260*/  FADD R121, R121, R124 ;  /* 0x0000007c79797221 */ /* 0x000fe20000000000 */
[----:B------:R-:W-:Y:S01]  /*4270*/  F2FP.BF16.F32.PACK_AB R98, R14, R15 ;  /* 0x0000000f0e62723e */ /* 0x000fe200000010ff */
[----:B------:R-:W-:Y:S01]  /*4280*/  FADD R9, R9, R90 ;  /* 0x0000005a09097221 */ /* 0x000fe20000000000 */
[----:B------:R-:W-:Y:S01]  /*4290*/  F2FP.BF16.F32.PACK_AB R90, R93, R92 ;  /* 0x0000005c5d5a723e */ /* 0x000fe200000010ff */
[----:B------:R-:W-:Y:S01]  /*42a0*/  FADD R94, R94, R121 ;  /* 0x000000795e5e7221 */ /* 0x000fe20000000000 */
[----:B-1----:R-:W-:Y:S01]  /*42b0*/  FADD R104, R103, R108 ;  /* 0x0000006c67687221 */ /* 0x002fe20000000000 */
[----:B----4-:R-:W-:Y:S01]  /*42c0*/  @!P2 FMUL R0, R0, R0 ;  /* 0x000000000000a220 */ /* 0x010fe20000400000 */
[----:B------:R-:W-:-:S02]  /*42d0*/  F2FP.BF16.F32.PACK_AB R92, R97, R96 ;  /* 0x00000060615c723e */ /* 0x000fc400000010ff */
[----:B------:R-:W-:Y:S01]  /*42e0*/  FADD R104, R117, R104 ;  /* 0x0000006875687221 */ /* 0x000fe20000000000 */
[----:B------:R-:W-:Y:S01]  /*42f0*/  FFMA R3, R0, R3, R9 ;  /* 0x0000000300037223 */ /* 0x000fe20000000009 */
[----:B------:R-:W-:Y:S01]  /*4300*/  SHF.L.U32 R9, R23, 0x1f, RZ ;  /* 0x0000001f17097819 */ /* 0x000fe200000006ff */
[-C--:B------:R-:W-:Y:S01]  /*4310*/  FMUL R24, R24, R0.reuse ;  /* 0x0000000018187220 */ /* 0x080fe20000400000 */
[----:B------:R-:W-:Y:S01]  /*4320*/  FADD R91, R91, R104 ;  /* 0x000000685b5b7221 */ /* 0x000fe20000000000 */
[----:B--2---:R-:W-:Y:S01]  /*4330*/  @!P4 FMUL R11, R11, R11 ;  /* 0x0000000b0b0bc220 */ /* 0x004fe20000400000 */
[----:B------:R1:W2:Y:S01]  /*4340*/  SYNCS.PHASECHK.TRANS64.TRYWAIT P2, [UR6+0x20400], R9 ;  /* 0x02040009ff0075a7 */ /* 0x0002a20008040146 */
[----:B------:R-:W-:Y:S01]  /*4350*/  F2FP.BF16.F32.PACK_AB R93, R102, R99 ;  /* 0x00000063665d723e */ /* 0x000fe200000010ff */
[----:B------:R-:W-:Y:S01]  /*4360*/  FADD R94, R91, R94 ;  /* 0x0000005e5b5e7221 */ /* 0x000fe20000000000 */
[-C--:B------:R-:W-:Y:S01]  /*4370*/  FMUL R25, R25, R0.reuse ;  /* 0x0000000019197220 */ /* 0x080fe20000400000 */
[-C--:B------:R-:W-:Y:S01]  /*4380*/  FMUL R28, R28, R0.reuse ;  /* 0x000000001c1c7220 */ /* 0x080fe20000400000 */
[----:B------:R-:W-:Y:S01]  /*4390*/  FMUL R29, R29, R0 ;  /* 0x000000001d1d7220 */ /* 0x000fe20000400000 */
[----:B------:R-:W-:Y:S01]  /*43a0*/  FFMA R6, R11, R6, R94 ;  /* 0x000000060b067223 */ /* 0x000fe2000000005e */
[----:B------:R-:W-:Y:S01]  /*43b0*/  F2FP.BF16.F32.PACK_AB R94, R101, R100 ;  /* 0x00000064655e723e */ /* 0x000fe200000010ff */
[-C--:B------:R-:W-:Y:S01]  /*43c0*/  FMUL R32, R32, R0.reuse ;  /* 0x0000000020207220 */ /* 0x080fe20000400000 */
        /* <DEDUP_REMOVED lines=26> */
[----:B------:R-:W-:Y:S01]  /*4570*/  FMUL R85, R85, R0 ;  /* 0x0000000055557220 */ /* 0x000fe20000400000 */
        /* <DEDUP_REMOVED lines=32> */
[----:B------:R-:W-:-:S02]  /*4780*/  F2FP.BF16.F32.PACK_AB R91, R116, R113 ;  /* 0x00000071745b723e */ /* 0x000fc400000010ff */
[----:B------:R-:W-:Y:S02]  /*4790*/  F2FP.BF16.F32.PACK_AB R96, R12, R13 ;  /* 0x0000000d0c60723e */ /* 0x000fe400000010ff */
[----:B------:R-:W-:Y:S02]  /*47a0*/  F2FP.BF16.F32.PACK_AB R97, R107, R110 ;  /* 0x0000006e6b61723e */ /* 0x000fe400000010ff */
[----:B------:R-:W-:Y:S02]  /*47b0*/  F2FP.BF16.F32.PACK_AB R99, R111, R114 ;  /* 0x000000726f63723e */ /* 0x000fe400000010ff */
[----:B------:R-:W-:Y:S02]  /*47c0*/  F2FP.BF16.F32.PACK_AB R100, R10, R21 ;  /* 0x000000150a64723e */ /* 0x000fe400000010ff */
[----:B------:R-:W-:Y:S02]  /*47d0*/  F2FP.BF16.F32.PACK_AB R101, R115, R118 ;  /* 0x000000767365723e */ /* 0x000fe400000010ff */
[----:B------:R-:W-:Y:S01]  /*47e0*/  F2FP.BF16.F32.PACK_AB R102, R20, R105 ;  /* 0x000000691466723e */ /* 0x000fe200000010ff */
[----:B-12---:R-:W-:Y:S06]  /*47f0*/  @!P0 BRA `(.L_x_29) ;  /* 0x0000000000048947 */ /* 0x006fec0003800000 */
[----:B------:R-:W-:Y:S01]  /*4800*/  BPT.TRAP 0x1 ;  /* 0x000000040000795c */ /* 0x000fe20000300000 */
.L_x_29:
[----:B------:R-:W-:Y:S05]  /*4810*/  @P2 BRA `(.L_x_30) ;  /* 0x0000000000082947 */ /* 0x000fea0003800000 */
[----:B------:R-:W1:Y:S02]  /*4820*/  SYNCS.PHASECHK.TRANS64.TRYWAIT P2, [UR6+0x20400], R9 ;  /* 0x02040009ff0075a7 */ /* 0x000e640008040146 */
[----:B-1----:R-:W-:Y:S05]  /*4830*/  @!P2 BRA `(.L_x_31) ;  /* 0x0000005c00dca947 */ /* 0x002fea0003800000 */
.L_x_30:
[----:B------:R-:W-:Y:S01]  /*4840*/  ULEA UR11, UR10, UR51, 0xa ;  /* 0x000000330a0b7291 */ /* 0x000fe2000f8e503f */
[----:B------:R-:W-:Y:S01]  /*4850*/  WARPGROUP.ARRIVE ;  /* 0x00000000000079c5 */ /* 0x000fe20000000000 */
[----:B------:R-:W-:Y:S01]  /*4860*/  UMOV UR7, 0x40000040 ;  /* 0x4000004000077882 */ /* 0x000fe20000000000 */
[----:B------:R-:W-:-:S04]  /*4870*/  F2FP.BF16.F32.PACK_AB R103, R119, R108 ;  /* 0x0000006c7767723e */ /* 0x000fc800000010ff */
[----:B------:R-:W-:Y:S02]  /*4880*/  UMOV UR6, UR11 ;  /* 0x0000000b00067c82 */ /* 0x000fe40008000000 */
        /* <DEDUP_REMOVED lines=19> */
.L_x_32:
[----:B------:R-:W-:-:S04]  /*49c0*/  ULEA UR6, UR52, UR37, 0x3 ;  /* 0x0000002534067291 */ /* 0x000fc8000f8e183f */
[----:B------:R-:W-:-:S04]  /*49d0*/  UIADD3 UR6, UR6, 0x20428, URZ ;  /* 0x0002042806067890 */ /* 0x000fc8000fffe03f */
[----:B------:R-:W-:-:S09]  /*49e0*/  UPRMT UR6, URZ, 0x654, UR6 ;  /* 0x000006543f067896 */ /* 0x000fd20008000006 */
[----:B------:R-:W-:Y:S01]  /*49f0*/  SYNCS.ARRIVE.TRANS64.RED.A1T0 RZ, [UR6], RZ ;  /* 0x000000ffffff79a7 */ /* 0x000fe20008100406 */
[----:B------:R-:W-:Y:S05]  /*4a00*/  @P1 BRA `(.L_x_33) ;  /* 0x0000000000041947 */ /* 0x000fea0003800000 */
[----:B------:R-:W-:Y:S01]  /*4a10*/  BPT.TRAP 0x1 ;  /* 0x000000040000795c */ /* 0x000fe20000300000 */
.L_x_33:
[----:B------:R-:W-:-:S04]  /*4a20*/  UIADD3 UR52, UR52, 0x1, URZ ;  /* 0x0000000134347890 */ /* 0x000fc8000fffe03f */
[----:B------:R-:W-:-:S04]  /*4a30*/  UISETP.NE.AND UP0, UPT, UR52, 0x5, UPT ;  /* 0x000000053400788c */ /* 0x000fc8000bf05270 */
[----:B------:R-:W-:Y:S01]  /*4a40*/  USEL UR52, UR52, URZ, UP0 ;  /* 0x0000003f34347287 */ /* 0x000fe20008000000 */
[----:B------:R-:W-:Y:S11]  /*4a50*/  @!P0 BRA `(.L_x_34) ;  /* 0x0000000000048947 */ /* 0x000ff60003800000 */
[----:B------:R-:W-:Y:S01]  /*4a60*/  BPT.TRAP 0x1 ;  /* 0x000000040000795c */ /* 0x000fe20000300000 */
.L_x_34:
[----:B------:R-:W-:-:S04]  /*4a70*/  ULEA UR6, UR52, UR37, 0x3 ;  /* 0x0000002534067291 */ /* 0x000fc8000f8e183f */
[----:B------:R-:W-:-:S04]  /*4a80*/  UIADD3 UR6, UR6, 0x20428, URZ ;  /* 0x0002042806067890 */ /* 0x000fc8000fffe03f */
[----:B------:R-:W-:-:S09]  /*4a90*/  UPRMT UR6, URZ, 0x654, UR6 ;  /* 0x000006543f067896 */ /* 0x000fd20008000006 */
[----:B------:R-:W-:Y:S01]  /*4aa0*/  SYNCS.ARRIVE.TRANS64.RED.A1T0 RZ, [UR6], RZ ;  /* 0x000000ffffff79a7 */ /* 0x000fe20008100406 */
[----:B------:R-:W-:Y:S05]  /*4ab0*/  @P1 BRA `(.L_x_35) ;  /* 0x0000000000041947 */ /* 0x000fea0003800000 */
[----:B------:R-:W-:Y:S01]  /*4ac0*/  BPT.TRAP 0x1 ;  /* 0x000000040000795c */ /* 0x000fe20000300000 */
.L_x_35:
[----:B------:R-:W-:Y:S01]  /*4ad0*/  UIADD3 UR10, UR10, 0x1, URZ ;  /* 0x000000010a0a7890 */ /* 0x000fe2000fffe03f */
[C---:B------:R-:W-:Y:S01]  /*4ae0*/  ISETP.GT.AND P2, PT, R8.reuse, 0x1, PT ;  /* 0x000000010800780c */ /* 0x040fe20003f44270 */
[----:B------:R-:W-:Y:S01]  /*4af0*/  UIADD3 UR52, UR52, 0x1, URZ ;  /* 0x0000000134347890 */ /* 0x000fe2000fffe03f */
[----:B------:R-:W-:Y:S01]  /*4b00*/  IADD3 R7, R7, 0x40, RZ ;  /* 0x0000004007077810 */ /* 0x000fe20007ffe0ff */
[----:B------:R-:W-:Y:S01]  /*4b10*/  UISETP.NE.AND UP1, UPT, UR10, 0x5, UPT ;  /* 0x000000050a00788c */ /* 0x000fe2000bf25270 */
[----:B-1----:R-:W-:Y:S01]  /*4b20*/  VIADD R0, R8, 0xffffffff ;  /* 0xffffffff08007836 */ /* 0x002fe20000000000 */
[----:B------:R-:W-:Y:S01]  /*4b30*/  UISETP.NE.AND UP0, UPT, UR52, 0x5, UPT ;  /* 0x000000053400788c */ /* 0x000fe2000bf05270 */
[----:B------:R-:W-:Y:S01]  /*4b40*/  MOV R9, R4 ;  /* 0x0000000400097202 */ /* 0x000fe20000000f00 */
[----:B------:R-:W-:Y:S01]  /*4b50*/  USEL UR6, URZ, 0x1, UP1 ;  /* 0x000000013f067887 */ /* 0x000fe20008800000 */
[----:B------:R-:W-:Y:S01]  /*4b60*/  IMAD.MOV.U32 R11, RZ, RZ, R5 ;  /* 0x000000ffff0b7224 */ /* 0x000fe200078e0005 */
[----:B------:R-:W-:-:S02]  /*4b70*/  USEL UR52, UR52, URZ, UP0 ;  /* 0x0000003f34347287 */ /* 0x000fc40008000000 */
[----:B------:R-:W-:Y:S02]  /*4b80*/  USEL UR42, UR10, URZ, UP1 ;  /* 0x0000003f0a2a7287 */ /* 0x000fe40008800000 */
[----:B------:R-:W-:Y:S01]  /*4b90*/  LOP3.LUT R23, R23, UR6, RZ, 0x3c, !PT ;  /* 0x0000000617177c12 */ /* 0x000fe2000f8e3cff */
[----:B------:R-:W-:Y:S09]  /*4ba0*/  @P2 BRA `(.L_x_36) ;  /* 0xffffffe400082947 */ /* 0x000ff2000383ffff */
.L_x_25:
[----:B------:R-:W-:-:S13]  /*4bb0*/  ISETP.GE.AND P2, PT, R8, RZ, PT ;  /* 0x000000ff0800720c */ /* 0x000fda0003f46270 */
[----:B------:R-:W-:Y:S05]  /*4bc0*/  @!P2 BRA `(.L_x_37) ;  /* 0x000000200048a947 */ /* 0x000fea0003800000 */
[----:B------:R-:W-:Y:S01]  /*4bd0*/  IADD3 R8, R8, 0x1, RZ ;  /* 0x0000000108087810 */ /* 0x000fe20007ffe0ff */
[----:B------:R-:W-:Y:S01]  /*4be0*/  IMAD.MOV.U32 R9, RZ, RZ, R4 ;  /* 0x000000ffff097224 */ /* 0x000fe200078e0004 */
[----:B------:R-:W-:Y:S01]  /*4bf0*/  MOV R0, R5 ;  /* 0x0000000500007202 */ /* 0x000fe20000000f00 */
[----:B------:R-:W-:-:S06]  /*4c00*/  ULDC UR53, c[0x0][0x604] ;  /* 0x0001810000357ab9 */ /* 0x000fcc0000000800 */
.L_x_48:
[----:B------:R-:W-:Y:S05]  /*4c10*/  @!P0 BRA `(.L_x_38) ;  /* 0x0000000000048947 */ /* 0x000fea0003800000 */
[----:B------:R-:W-:Y:S01]  /*4c20*/  BPT.TRAP 0x1 ;  /* 0x000000040000795c */ /* 0x000fe20000300000 */
.L_x_38:
[----:B------:R-:W-:Y:S01]  /*4c30*/  ULEA UR6, UR42, UR37, 0x3 ;  /* 0x000000252a067291 */ /* 0x000fe2000f8e183f */
[----:B------:R-:W-:-:S08]  /*4c40*/  SHF.L.U32 R4, R23, 0x1f, RZ ;  /* 0x0000001f17047819 */ /* 0x000fd000000006ff */
[----:B------:R-:W1:Y:S02]  /*4c50*/  SYNCS.PHASECHK.TRANS64.TRYWAIT P2, [UR6+0x20400], R4 ;  /* 0x02040004ff0075a7 */ /* 0x000e640008040146 */
[----:B-1----:R-:W-:Y:S05]  /*4c60*/  @!P2 BRA `(.L_x_39) ;  /* 0x0000005800e8a947 */ /* 0x002fea0003800000 */
.L_x_131:
        /* <DEDUP_REMOVED lines=47> */
.L_x_40:
[----:B------:R-:W-:Y:S01]  /*4f60*/  IMAD R129, R16, 0x40, R19 ;  /* 0x0000004010817824 */ /* 0x000fe200078e0213 */
[C---:B-1----:R-:W-:Y:S01]  /*4f70*/  IADD3 R4, R7.reuse, 0x1, RZ ;  /* 0x0000000107047810 */ /* 0x042fe20007ffe0ff */
[C---:B------:R-:W-:Y:S01]  /*4f80*/  VIADD R5, R7.reuse, 0x8 ;  /* 0x0000000807057836 */ /* 0x040fe20000000000 */
[C---:B------:R-:W-:Y:S01]  /*4f90*/  IADD3 R10, R7.reuse, 0x9, RZ ;  /* 0x00000009070a7810 */ /* 0x040fe20007ffe0ff */
[----:B------:R-:W-:Y:S01]  /*4fa0*/  VIADD R12, R7, 0x10 ;  /* 0x00000010070c7836 */ /* 0x000fe20000000000 */
[----:B------:R-:W-:Y:S01]  /*4fb0*/  ISETP.GE.AND P2, PT, R129, R7, PT ;  /* 0x000000078100720c */ /* 0x000fe20003f46270 */
[----:B------:R-:W-:Y:S01]  /*4fc0*/  VIADD R121, R7, 0x28 ;  /* 0x0000002807797836 */ /* 0x000fe20000000000 */
[----:B------:R-:W-:Y:S01]  /*4fd0*/  ISETP.GE.AND P3, PT, R129, R4, PT ;  /* 0x000000048100720c */ /* 0x000fe20003f66270 */
[C---:B------:R-:W-:Y:S01]  /*4fe0*/  VIADD R123, R7.reuse, 0x30 ;  /* 0x00000030077b7836 */ /* 0x040fe20000000000 */
[----:B------:R-:W-:Y:S01]  /*4ff0*/  FSEL R88, R88, -INF , P2 ;  /* 0xff80000058587808 */ /* 0x000fe20001000000 */
[----:B------:R-:W-:Y:S01]  /*5000*/  VIADD R125, R7, 0x38 ;  /* 0x00000038077d7836 */ /* 0x000fe20000000000 */
[----:B------:R-:W-:Y:S01]  /*5010*/  ISETP.GE.AND P2, PT, R129, R5, PT ;  /* 0x000000058100720c */ /* 0x000fe20003f46270 */
[----:B------:R-:W-:Y:S01]  /*5020*/  ULEA UR6, UR10, UR37, 0x3 ;  /* 0x000000250a067291 */ /* 0x000fe2000f8e183f */
[----:B------:R-:W-:-:S02]  /*5030*/  FSEL R89, R89, -INF , P3 ;  /* 0xff80000059597808 */ /* 0x000fc40001800000 */
[----:B------:R-:W-:Y:S02]  /*5040*/  FMNMX R14, R88, R9, !PT ;  /* 0x00000009580e7209 */ /* 0x000fe40007800000 */
[----:B------:R-:W-:Y:S02]  /*5050*/  ISETP.GE.AND P3, PT, R129, R10, PT ;  /* 0x0000000a8100720c */ /* 0x000fe40003f66270 */
[----:B------:R-:W-:Y:S02]  /*5060*/  FSEL R92, R92, -INF , P2 ;  /* 0xff8000005c5c7808 */ /* 0x000fe40001000000 */
[----:B------:R-:W-:Y:S01]  /*5070*/  FMNMX R11, R89, R14, !PT ;  /* 0x0000000e590b7209 */ /* 0x000fe20007800000 */
[C---:B------:R-:W-:Y:S01]  /*5080*/  VIADD R14, R7.reuse, 0x18 ;  /* 0x00000018070e7836 */ /* 0x040fe20000000000 */
[----:B------:R-:W-:Y:S02]  /*5090*/  IADD3 R13, R7, 0x11, RZ ;  /* 0x00000011070d7810 */ /* 0x000fe40007ffe0ff */
[----:B------:R-:W-:-:S02]  /*50a0*/  ISETP.GE.AND P2, PT, R129, R12, PT ;  /* 0x0000000c8100720c */ /* 0x000fc40003f46270 */
[----:B------:R-:W-:Y:S02]  /*50b0*/  FSEL R93, R93, -INF , P3 ;  /* 0xff8000005d5d7808 */ /* 0x000fe40001800000 */
[----:B------:R-:W-:Y:S02]  /*50c0*/  FMNMX R20, R92, R11, !PT ;  /* 0x0000000b5c147209 */ /* 0x000fe40007800000 */
[----:B------:R-:W-:Y:S02]  /*50d0*/  ISETP.GE.AND P3, PT, R129, R13, PT ;  /* 0x0000000d8100720c */ /* 0x000fe40003f66270 */
[----:B------:R-:W-:Y:S02]  /*50e0*/  FSEL R96, R96, -INF , P2 ;  /* 0xff80000060607808 */ /* 0x000fe40001000000 */
[----:B------:R-:W-:Y:S01]  /*50f0*/  FMNMX R11, R93, R20, !PT ;  /* 0x000000145d0b7209 */ /* 0x000fe20007800000 */
[C---:B------:R-:W-:Y:S01]  /*5100*/  VIADD R20, R7.reuse, 0x20 ;  /* 0x0000002007147836 */ /* 0x040fe20000000000 */
[----:B------:R-:W-:-:S02]  /*5110*/  IADD3 R15, R7, 0x19, RZ ;  /* 0x00000019070f7810 */ /* 0x000fc40007ffe0ff */
[----:B------:R-:W-:Y:S02]  /*5120*/  ISETP.GE.AND P2, PT, R129, R14, PT ;  /* 0x0000000e8100720c */ /* 0x000fe40003f46270 */
[----:B------:R-:W-:Y:S02]  /*5130*/  FSEL R97, R97, -INF , P3 ;  /* 0xff80000061617808 */ /* 0x000fe40001800000 */
[----:B------:R-:W-:Y:S02]  /*5140*/  FMNMX R122, R96, R11, !PT ;  /* 0x0000000b607a7209 */ /* 0x000fe40007800000 */
[----:B------:R-:W-:Y:S02]  /*5150*/  ISETP.GE.AND P3, PT, R129, R15, PT ;  /* 0x0000000f8100720c */ /* 0x000fe40003f66270 */
[----:B------:R-:W-:Y:S02]  /*5160*/  FSEL R100, R100, -INF , P2 ;  /* 0xff80000064647808 */ /* 0x000fe40001000000 */
[----:B------:R-:W-:-:S02]  /*5170*/  FMNMX R11, R97, R122, !PT ;  /* 0x0000007a610b7209 */ /* 0x000fc40007800000 */
[----:B------:R-:W-:Y:S02]  /*5180*/  IADD3 R21, R7, 0x21, RZ ;  /* 0x0000002107157810 */ /* 0x000fe40007ffe0ff */
[----:B------:R-:W-:Y:S02]  /*5190*/  ISETP.GE.AND P2, PT, R129, R20, PT ;  /* 0x000000148100720c */ /* 0x000fe40003f46270 */
[----:B------:R-:W-:Y:S02]  /*51a0*/  FSEL R101, R101, -INF , P3 ;  /* 0xff80000065657808 */ /* 0x000fe40001800000 */
[----:B------:R-:W-:Y:S02]  /*51b0*/  FMNMX R122, R100, R11, !PT ;  /* 0x0000000b647a7209 */ /* 0x000fe40007800000 */
[----:B------:R-:W-:Y:S02]  /*51c0*/  ISETP.GE.AND P3, PT, R129, R21, PT ;  /* 0x000000158100720c */ /* 0x000fe40003f66270 */
[----:B------:R-:W-:-:S02]  /*51d0*/  FSEL R104, R104, -INF , P2 ;  /* 0xff80000068687808 */ /* 0x000fc40001000000 */
[----:B------:R-:W-:Y:S02]  /*51e0*/  FMNMX R11, R101, R122, !PT ;  /* 0x0000007a650b7209 */ /* 0x000fe40007800000 */
[----:B------:R-:W-:Y:S02]  /*51f0*/  IADD3 R122, R7, 0x29, RZ ;  /* 0x00000029077a7810 */ /* 0x000fe40007ffe0ff */
[----:B------:R-:W-:Y:S02]  /*5200*/  ISETP.GE.AND P2, PT, R129, R121, PT ;  /* 0x000000798100720c */ /* 0x000fe40003f46270 */
[----:B------:R-:W-:Y:S02]  /*5210*/  FSEL R105, R105, -INF , P3 ;  /* 0xff80000069697808 */ /* 0x000fe40001800000 */
[----:B------:R-:W-:Y:S02]  /*5220*/  FMNMX R124, R104, R11, !PT ;  /* 0x0000000b687c7209 */ /* 0x000fe40007800000 */
[----:B------:R-:W-:-:S02]  /*5230*/  ISETP.GE.AND P3, PT, R129, R122, PT ;  /* 0x0000007a8100720c */ /* 0x000fc40003f66270 */
[----:B------:R-:W-:Y:S02]  /*5240*/  FSEL R108, R108, -INF , P2 ;  /* 0xff8000006c6c7808 */ /* 0x000fe40001000000 */
[----:B------:R-:W-:Y:S02]  /*5250*/  FMNMX R11, R105, R124, !PT ;  /* 0x0000007c690b7209 */ /* 0x000fe40007800000 */
[----:B------:R-:W-:Y:S02]  /*5260*/  IADD3 R124, R7, 0x31, RZ ;  /* 0x00000031077c7810 */ /* 0x000fe40007ffe0ff */
[----:B------:R-:W-:Y:S02]  /*5270*/  ISETP.GE.AND P2, PT, R129, R123, PT ;  /* 0x0000007b8100720c */ /* 0x000fe40003f46270 */
[----:B------:R-:W-:Y:S02]  /*5280*/  FSEL R109, R109, -INF , P3 ;  /* 0xff8000006d6d7808 */ /* 0x000fe40001800000 */
[----:B------:R-:W-:-:S02]  /*5290*/  FMNMX R126, R108, R11, !PT ;  /* 0x0000000b6c7e7209 */ /* 0x000fc40007800000 */
[----:B------:R-:W-:Y:S02]  /*52a0*/  ISETP.GE.AND P3, PT, R129, R124, PT ;  /* 0x0000007c8100720c */ /* 0x000fe40003f66270 */
[----:B------:R-:W-:Y:S02]  /*52b0*/  FSEL R112, R112, -INF , P2 ;  /* 0xff80000070707808 */ /* 0x000fe40001000000 */
[----:B------:R-:W-:Y:S02]  /*52c0*/  FMNMX R11, R109, R126, !PT ;  /* 0x0000007e6d0b7209 */ /* 0x000fe40007800000 */
[----:B------:R-:W-:Y:S02]  /*52d0*/  IADD3 R126, R7, 0x39, RZ ;  /* 0x00000039077e7810 */ /* 0x000fe40007ffe0ff */
[----:B------:R-:W-:Y:S02]  /*52e0*/  ISETP.GE.AND P2, PT, R129, R125, PT ;  /* 0x0000007d8100720c */ /* 0x000fe40003f46270 */
[----:B------:R-:W-:-:S02]  /*52f0*/  FSEL R113, R113, -INF , P3 ;  /* 0xff80000071717808 */ /* 0x000fc40001800000 */
[----:B------:R-:W-:Y:S02]  /*5300*/  FMNMX R128, R112, R11, !PT ;  /* 0x0000000b70807209 */ /* 0x000fe40007800000 */
[C---:B------:R-:W-:Y:S01]  /*5310*/  ISETP.GE.AND P3, PT, R129.reuse, R126, PT ;  /* 0x0000007e8100720c */ /* 0x040fe20003f66270 */
[----:B------:R-:W-:Y:S01]  /*5320*/  VIADD R129, R129, 0x8 ;  /* 0x0000000881817836 */ /* 0x000fe20000000000 */
[----:B------:R-:W-:Y:S02]  /*5330*/  FSEL R116, R116, -INF , P2 ;  /* 0xff80000074747808 */ /* 0x000fe40001000000 */
[----:B------:R-:W-:Y:S02]  /*5340*/  FMNMX R11, R113, R128, !PT ;  /* 0x00000080710b7209 */ /* 0x000fe40007800000 */
[----:B------:R-:W-:Y:S02]  /*5350*/  FSEL R117, R117, -INF , P3 ;  /* 0xff80000075757808 */ /* 0x000fe40001800000 */
[----:B------:R-:W-:-:S02]  /*5360*/  FMNMX R128, R116, R11, !PT ;  /* 0x0000000b74807209 */ /* 0x000fc40007800000 */
[----:B------:R-:W-:Y:S02]  /*5370*/  ISETP.GE.AND P2, PT, R129, R7, PT ;  /* 0x000000078100720c */ /* 0x000fe40003f46270 */
[----:B------:R-:W-:Y:S02]  /*5380*/  FMNMX R128, R117, R128, !PT ;  /* 0x0000008075807209 */ /* 0x000fe40007800000 */
[C---:B------:R-:W-:Y:S02]  /*5390*/  ISETP.GE.AND P3, PT, R129.reuse, R4, PT ;  /* 0x000000048100720c */ /* 0x040fe40003f66270 */
[----:B------:R-:W-:Y:S01]  /*53a0*/  ISETP.GE.AND P4, PT, R129, R13, PT ;  /* 0x0000000d8100720c */ /* 0x000fe20003f86270 */
[----:B------:R-:W1:Y:S01]  /*53b0*/  SHFL.BFLY PT, R11, R128, 0x1, 0x1f ;  /* 0x0c201f00800b7f89 */ /* 0x000e6200000e0000 */
[----:B------:R-:W-:Y:S02]  /*53c0*/  FSEL R91, R91, -INF , P3 ;  /* 0xff8000005b5b7808 */ /* 0x000fe40001800000 */
[----:B------:R-:W-:-:S02]  /*53d0*/  ISETP.GE.AND P3, PT, R129, R10, PT ;  /* 0x0000000a8100720c */ /* 0x000fc40003f66270 */
[----:B------:R-:W-:Y:S02]  /*53e0*/  FSEL R99, R99, -INF , P4 ;  /* 0xff80000063637808 */ /* 0x000fe40002000000 */
[----:B------:R-:W-:Y:S02]  /*53f0*/  FSEL R95, R95, -INF , P3 ;  /* 0xff8000005f5f7808 */ /* 0x000fe40001800000 */
[C---:B------:R-:W-:Y:S02]  /*5400*/  ISETP.GE.AND P3, PT, R129.reuse, R14, PT ;  /* 0x0000000e8100720c */ /* 0x040fe40003f66270 */
[C---:B------:R-:W-:Y:S02]  /*5410*/  ISETP.GE.AND P4, PT, R129.reuse, R20, PT ;  /* 0x000000148100720c */ /* 0x040fe40003f86270 */
[----:B------:R-:W-:Y:S02]  /*5420*/  FSEL R102, R102, -INF , P3 ;  /* 0xff80000066667808 */ /* 0x000fe40001800000 */
[----:B------:R-:W-:-:S02]  /*5430*/  ISETP.GE.AND P3, PT, R129, R21, PT ;  /* 0x000000158100720c */ /* 0x000fc40003f66270 */
[----:B------:R-:W-:Y:S02]  /*5440*/  FSEL R106, R106, -INF , P4 ;  /* 0xff8000006a6a7808 */ /* 0x000fe40002000000 */
[----:B------:R-:W-:Y:S02]  /*5450*/  FSEL R107, R107, -INF , P3 ;  /* 0xff8000006b6b7808 */ /* 0x000fe40001800000 */
[C---:B------:R-:W-:Y:S02]  /*5460*/  ISETP.GE.AND P4, PT, R129.reuse, R123, PT ;  /* 0x0000007b8100720c */ /* 0x040fe40003f86270 */
[----:B------:R-:W-:Y:S02]  /*5470*/  ISETP.GE.AND P3, PT, R129, R124, PT ;  /* 0x0000007c8100720c */ /* 0x000fe40003f66270 */
[----:B-1----:R-:W-:Y:S02]  /*5480*/  FMNMX R127, R128, R11, !PT ;  /* 0x0000000b807f7209 */ /* 0x002fe40007800000 */
[----:B------:R-:W-:-:S02]  /*5490*/  FSEL R11, R90, -INF , P2 ;  /* 0xff8000005a0b7808 */ /* 0x000fc40001000000 */
[----:B------:R-:W-:Y:S01]  /*54a0*/  ISETP.GE.AND P2, PT, R129, R5, PT ;  /* 0x000000058100720c */ /* 0x000fe20003f46270 */
[----:B------:R-:W1:Y:S01]  /*54b0*/  SHFL.BFLY PT, R130, R127, 0x2, 0x1f ;  /* 0x0c401f007f827f89 */ /* 0x000e6200000e0000 */
[----:B------:R-:W-:Y:S02]  /*54c0*/  FMNMX R4, R11, R0, !PT ;  /* 0x000000000b047209 */ /* 0x000fe40007800000 */
[----:B------:R-:W-:Y:S02]  /*54d0*/  FSEL R94, R94, -INF , P2 ;  /* 0xff8000005e5e7808 */ /* 0x000fe40001000000 */
[----:B------:R-:W-:Y:S02]  /*54e0*/  FMNMX R5, R91, R4, !PT ;  /* 0x000000045b057209 */ /* 0x000fe40007800000 */
[----:B------:R-:W-:Y:S02]  /*54f0*/  ISETP.GE.AND P2, PT, R129, R12, PT ;  /* 0x0000000c8100720c */ /* 0x000fe40003f46270 */
[----:B------:R-:W-:-:S02]  /*5500*/  FMNMX R4, R94, R5, !PT ;  /* 0x000000055e047209 */ /* 0x000fc40007800000 */
[----:B------:R-:W-:Y:S02]  /*5510*/  FSEL R98, R98, -INF , P2 ;  /* 0xff80000062627808 */ /* 0x000fe40001000000 */
[----:B------:R-:W-:Y:S02]  /*5520*/  FMNMX R5, R95, R4, !PT ;  /* 0x000000045f057209 */ /* 0x000fe40007800000 */
[----:B------:R-:W-:Y:S02]  /*5530*/  ISETP.GE.AND P2, PT, R129, R15, PT ;  /* 0x0000000f8100720c */ /* 0x000fe40003f46270 */
[----:B------:R-:W-:Y:S02]  /*5540*/  FMNMX R10, R98, R5, !PT ;  /* 0x00000005620a7209 */ /* 0x000fe40007800000 */
[----:B------:R-:W-:Y:S02]  /*5550*/  FSEL R103, R103, -INF , P2 ;  /* 0xff80000067677808 */ /* 0x000fe40001000000 */
[----:B------:R-:W-:-:S02]  /*5560*/  FMNMX R5, R99, R10, !PT ;  /* 0x0000000a63057209 */ /* 0x000fc40007800000 */
[----:B------:R-:W-:Y:S02]  /*5570*/  ISETP.GE.AND P2, PT, R129, R122, PT ;  /* 0x0000007a8100720c */ /* 0x000fe40003f46270 */
[----:B-1----:R-:W-:Y:S02]  /*5580*/  FMNMX R4, R127, R130, !PT ;  /* 0x000000827f047209 */ /* 0x002fe40007800000 */
[----:B------:R-:W-:Y:S02]  /*5590*/  FMNMX R14, R102, R5, !PT ;  /* 0x00000005660e7209 */ /* 0x000fe40007800000 */
[C---:B------:R-:W-:Y:S02]  /*55a0*/  FSETP.NEU.AND P5, PT, R4.reuse, -INF , PT ;  /* 0xff8000000400780b */ /* 0x040fe40003fad000 */
[----:B------:R-:W-:Y:S02]  /*55b0*/  FMNMX R5, R103, R14, !PT ;  /* 0x0000000e67057209 */ /* 0x000fe40007800000 */
[----:B------:R-:W-:-:S02]  /*55c0*/  FSEL R10, R4, RZ, P5 ;  /* 0x000000ff040a7208 */ /* 0x000fc40002800000 */
[----:B------:R-:W-:Y:S02]  /*55d0*/  FSEL R111, R111, -INF , P2 ;  /* 0xff8000006f6f7808 */ /* 0x000fe40001000000 */
[----:B------:R-:W-:Y:S01]  /*55e0*/  ISETP.GE.AND P5, PT, R129, R121, PT ;  /* 0x000000798100720c */ /* 0x000fe20003fa6270 */
[----:B------:R-:W-:Y:S01]  /*55f0*/  FMUL R12, R10, UR53 ;  /* 0x000000350a0c7c20 */ /* 0x000fe20008400000 */
[----:B------:R-:W-:Y:S01]  /*5600*/  FMNMX R14, R106, R5, !PT ;  /* 0x000000056a0e7209 */ /* 0x000fe20007800000 */
[----:B------:R-:W-:Y:S01]  /*5610*/  FADD R10, -R10, R9 ;  /* 0x000000090a0a7221 */ /* 0x000fe20000000100 */
[----:B------:R-:W-:Y:S01]  /*5620*/  FSEL R110, R110, -INF , P5 ;  /* 0xff8000006e6e7808 */ /* 0x000fe20002800000 */
[--C-:B------:R-:W-:Y:S01]  /*5630*/  FFMA R89, R89, UR53, -R12.reuse ;  /* 0x0000003559597c23 */ /* 0x100fe2000800080c */
[--C-:B------:R-:W-:Y:S01]  /*5640*/  FFMA R88, R88, UR53, -R12.reuse ;  /* 0x0000003558587c23 */ /* 0x100fe2000800080c */
[----:B------:R-:W-:Y:S01]  /*5650*/  FMNMX R5, R107, R14, !PT ;  /* 0x0000000e6b057209 */ /* 0x000fe20007800000 */
[--C-:B------:R-:W-:Y:S01]  /*5660*/  FFMA R93, R93, UR53, -R12.reuse ;  /* 0x000000355d5d7c23 */ /* 0x100fe2000800080c */
[----:B------:R-:W-:Y:S01]  /*5670*/  FSEL R114, R114, -INF , P4 ;  /* 0xff80000072727808 */ /* 0x000fe20002000000 */
[--C-:B------:R-:W-:Y:S01]  /*5680*/  FFMA R92, R92, UR53, -R12.reuse ;  /* 0x000000355c5c7c23 */ /* 0x100fe2000800080c */
[----:B------:R-:W-:Y:S01]  /*5690*/  FSETP.GEU.AND P2, PT, R89, -126, PT ;  /* 0xc2fc00005900780b */ /* 0x000fe20003f4e000 */
[--C-:B------:R-:W-:Y:S01]  /*56a0*/  FFMA R96, R96, UR53, -R12.reuse ;  /* 0x0000003560607c23 */ /* 0x100fe2000800080c */
[----:B------:R-:W-:Y:S01]  /*56b0*/  FSETP.GEU.AND P6, PT, R88, -126, PT ;  /* 0xc2fc00005800780b */ /* 0x000fe20003fce000 */
[--C-:B------:R-:W-:Y:S01]  /*56c0*/  FFMA R100, R100, UR53, -R12.reuse ;  /* 0x0000003564647c23 */ /* 0x100fe2000800080c */
[----:B------:R-:W-:Y:S01]  /*56d0*/  FMNMX R14, R110, R5, !PT ;  /* 0x000000056e0e7209 */ /* 0x000fe20007800000 */
[--C-:B------:R-:W-:Y:S01]  /*56e0*/  FFMA R97, R97, UR53, -R12.reuse ;  /* 0x0000003561617c23 */ /* 0x100fe2000800080c */
[----:B------:R-:W-:Y:S01]  /*56f0*/  ISETP.GE.AND P4, PT, R129, R126, PT ;  /* 0x0000007e8100720c */ /* 0x000fe20003f86270 */
[--C-:B------:R-:W-:Y:S01]  /*5700*/  FFMA R101, R101, UR53, -R12.reuse ;  /* 0x0000003565657c23 */ /* 0x100fe2000800080c */
[----:B------:R-:W-:Y:S01]  /*5710*/  FMNMX R5, R111, R14, !PT ;  /* 0x0000000e6f057209 */ /* 0x000fe20007800000 */
[--C-:B------:R-:W-:Y:S01]  /*5720*/  FFMA R104, R104, UR53, -R12.reuse ;  /* 0x0000003568687c23 */ /* 0x100fe2000800080c */
[----:B------:R-:W-:Y:S01]  /*5730*/  ISETP.GE.AND P5, PT, R129, R125, PT ;  /* 0x0000007d8100720c */ /* 0x000fe20003fa6270 */
[--C-:B------:R-:W-:Y:S01]  /*5740*/  FFMA R105, R105, UR53, -R12.reuse ;  /* 0x0000003569697c23 */ /* 0x100fe2000800080c */
[----:B------:R-:W-:Y:S01]  /*5750*/  FSEL R115, R115, -INF , P3 ;  /* 0xff80000073737808 */ /* 0x000fe20001800000 */
[----:B------:R-:W-:Y:S01]  /*5760*/  @!P2 FMUL R89, R89, 0.5 ;  /* 0x3f0000005959a820 */ /* 0x000fe20000400000 */
[----:B------:R-:W-:Y:S01]  /*5770*/  FMNMX R14, R114, R5, !PT ;  /* 0x00000005720e7209 */ /* 0x000fe20007800000 */
[----:B------:R-:W-:Y:S01]  /*5780*/  @!P6 FMUL R88, R88, 0.5 ;  /* 0x3f0000005858e820 */ /* 0x000fe20000400000 */
[----:B------:R-:W-:Y:S01]  /*5790*/  FSEL R119, R119, -INF , P4 ;  /* 0xff80000077777808 */ /* 0x000fe20002000000 */
[--C-:B------:R-:W-:Y:S01]  /*57a0*/  FFMA R109, R109, UR53, -R12.reuse ;  /* 0x000000356d6d7c23 */ /* 0x100fe2000800080c */
[----:B------:R-:W-:Y:S01]  /*57b0*/  FSETP.GEU.AND P4, PT, R93, -126, PT ;  /* 0xc2fc00005d00780b */ /* 0x000fe20003f8e000 */
[----:B------:R-:W1:Y:S01]  /*57c0*/  MUFU.EX2 R89, R89 ;  /* 0x0000005900597308 */ /* 0x000e620000000800 */
[----:B------:R-:W-:Y:S01]  /*57d0*/  FSETP.GEU.AND P3, PT, R92, -126, PT ;  /* 0xc2fc00005c00780b */ /* 0x000fe20003f6e000 */
[--C-:B------:R-:W-:Y:S01]  /*57e0*/  FFMA R108, R108, UR53, -R12.reuse ;  /* 0x000000356c6c7c23 */ /* 0x100fe2000800080c */
[----:B------:R-:W-:Y:S01]  /*57f0*/  FSEL R118, R118, -INF , P5 ;  /* 0xff80000076767808 */ /* 0x000fe20002800000 */
[--C-:B------:R-:W-:Y:S01]  /*5800*/  FFMA R113, R113, UR53, -R12.reuse ;  /* 0x0000003571717c23 */ /* 0x100fe2000800080c */
[----:B------:R-:W-:Y:S01]  /*5810*/  FMNMX R5, R115, R14, !PT ;  /* 0x0000000e73057209 */ /* 0x000fe20007800000 */
[--C-:B------:R-:W-:Y:S01]  /*5820*/  FFMA R112, R112, UR53, -R12.reuse ;  /* 0x0000003570707c23 */ /* 0x100fe2000800080c */
[----:B------:R-:W-:Y:S01]  /*5830*/  FSETP.GEU.AND P5, PT, R96, -126, PT ;  /* 0xc2fc00006000780b */ /* 0x000fe20003fae000 */
[----:B------:R-:W2:Y:S01]  /*5840*/  MUFU.EX2 R88, R88 ;  /* 0x0000005800587308 */ /* 0x000ea20000000800 */
[----:B------:R-:W-:Y:S01]  /*5850*/  FMNMX R14, R118, R5, !PT ;  /* 0x00000005760e7209 */ /* 0x000fe20007800000 */
[--C-:B------:R-:W-:Y:S01]  /*5860*/  FFMA R116, R116, UR53, -R12.reuse ;  /* 0x0000003574747c23 */ /* 0x100fe2000800080c */
[----:B------:R-:W-:Y:S01]  /*5870*/  FFMA R117, R117, UR53, -R12 ;  /* 0x0000003575757c23 */ /* 0x000fe2000800080c */
[----:B------:R-:W-:Y:S01]  /*5880*/  @!P4 FMUL R93, R93, 0.5 ;  /* 0x3f0000005d5dc820 */ /* 0x000fe20000400000 */
[----:B------:R-:W-:Y:S01]  /*5890*/  FMNMX R14, R119, R14, !PT ;  /* 0x0000000e770e7209 */ /* 0x000fe20007800000 */
[----:B------:R-:W-:Y:S01]  /*58a0*/  @!P3 FMUL R92, R92, 0.5 ;  /* 0x3f0000005c5cb820 */ /* 0x000fe20000400000 */
[----:B------:R-:W-:Y:S01]  /*58b0*/  FMUL R10, R10, UR53 ;  /* 0x000000350a0a7c20 */ /* 0x000fe20008400000 */
[----:B-1----:R-:W-:-:S02]  /*58c0*/  @!P2 FMUL R89, R89, R89 ;  /* 0x000000595959a220 */ /* 0x002fc40000400000 */
[----:B------:R-:W1:Y:S01]  /*58d0*/  SHFL.BFLY PT, R5, R14, 0x1, 0x1f ;  /* 0x0c201f000e057f89 */ /* 0x000e6200000e0000 */
[----:B------:R-:W3:Y:S01]  /*58e0*/  MUFU.EX2 R90, R92 ;  /* 0x0000005c005a7308 */ /* 0x000ee20000000800 */
[----:B------:R-:W-:Y:S01]  /*58f0*/  @!P5 FMUL R96, R96, 0.5 ;  /* 0x3f0000006060d820 */ /* 0x000fe20000400000 */
[----:B------:R-:W-:Y:S01]  /*5900*/  FSETP.GEU.AND P2, PT, R100, -126, PT ;  /* 0xc2fc00006400780b */ /* 0x000fe20003f4e000 */
[----:B--2---:R-:W-:Y:S01]  /*5910*/  @!P6 FMUL R88, R88, R88 ;  /* 0x000000585858e220 */ /* 0x004fe20000400000 */
[----:B------:R-:W-:-:S04]  /*5920*/  FSETP.GEU.AND P6, PT, R97, -126, PT ;  /* 0xc2fc00006100780b */ /* 0x000fc80003fce000 */
[----:B------:R-:W2:Y:S07]  /*5930*/  MUFU.EX2 R93, R93 ;  /* 0x0000005d005d7308 */ /* 0x000eae0000000800 */
[----:B------:R-:W-:Y:S01]  /*5940*/  @!P2 FMUL R100, R100, 0.5 ;  /* 0x3f0000006464a820 */ /* 0x000fe20000400000 */
[----:B------:R-:W4:Y:S01]  /*5950*/  MUFU.EX2 R92, R96 ;  /* 0x00000060005c7308 */ /* 0x000f220000000800 */
[----:B---3--:R-:W-:Y:S01]  /*5960*/  @!P3 FMUL R90, R90, R90 ;  /* 0x0000005a5a5ab220 */ /* 0x008fe20000400000 */
[----:B------:R-:W-:Y:S01]  /*5970*/  FSETP.GEU.AND P3, PT, R101, -126, PT ;  /* 0xc2fc00006500780b */ /* 0x000fe20003f6e000 */
[----:B------:R-:W-:Y:S01]  /*5980*/  @!P6 FMUL R97, R97, 0.5 ;  /* 0x3f0000006161e820 */ /* 0x000fe20000400000 */
[----:B-1----:R-:W-:-:S04]  /*5990*/  FMNMX R5, R14, R5, !PT ;  /* 0x000000050e057209 */ /* 0x002fc80007800000 */
[----:B------:R-:W1:Y:S01]  /*59a0*/  MUFU.EX2 R100, R100 ;  /* 0x0000006400647308 */ /* 0x000e620000000800 */
[----:B--2---:R-:W-:Y:S01]  /*59b0*/  @!P4 FMUL R93, R93, R93 ;  /* 0x0000005d5d5dc220 */ /* 0x004fe20000400000 */
[----:B------:R-:W-:Y:S01]  /*59c0*/  FSETP.GEU.AND P4, PT, R104, -126, PT ;  /* 0xc2fc00006800780b */ /* 0x000fe20003f8e000 */
[----:B------:R-:W2:Y:S04]  /*59d0*/  SHFL.BFLY PT, R14, R5, 0x2, 0x1f ;  /* 0x0c401f00050e7f89 */ /* 0x000ea800000e0000 */
[----:B------:R-:W-:Y:S01]  /*59e0*/  @!P3 FMUL R101, R101, 0.5 ;  /* 0x3f0000006565b820 */ /* 0x000fe20000400000 */
[----:B------:R-:W3:Y:S01]  /*59f0*/  MUFU.EX2 R97, R97 ;  /* 0x0000006100617308 */ /* 0x000ee20000000800 */
[----:B----4-:R-:W-:Y:S01]  /*5a00*/  @!P5 FMUL R92, R92, R92 ;  /* 0x0000005c5c5cd220 */ /* 0x010fe20000400000 */
[----:B------:R-:W-:-:S05]  /*5a10*/  FSETP.GEU.AND P5, PT, R105, -126, PT ;  /* 0xc2fc00006900780b */ /* 0x000fca0003fae000 */
[----:B------:R-:W-:Y:S01]  /*5a20*/  @!P4 FMUL R104, R104, 0.5 ;  /* 0x3f0000006868c820 */ /* 0x000fe20000400000 */
[----:B------:R-:W4:Y:S01]  /*5a30*/  MUFU.EX2 R101, R101 ;  /* 0x0000006500657308 */ /* 0x000f220000000800 */
[----:B-1----:R-:W-:Y:S01]  /*5a40*/  @!P2 FMUL R100, R100, R100 ;  /* 0x000000646464a220 */ /* 0x002fe20000400000 */
[----:B------:R-:W-:-:S05]  /*5a50*/  FSETP.GEU.AND P2, PT, R109, -126, PT ;  /* 0xc2fc00006d00780b */ /* 0x000fca0003f4e000 */
[----:B------:R-:W-:Y:S01]  /*5a60*/  @!P5 FMUL R105, R105, 0.5 ;  /* 0x3f0000006969d820 */ /* 0x000fe20000400000 */
[----:B------:R-:W1:Y:S01]  /*5a70*/  MUFU.EX2 R13, R104 ;  /* 0x00000068000d7308 */ /* 0x000e620000000800 */
[----:B---3--:R-:W-:Y:S01]  /*5a80*/  @!P6 FMUL R97, R97, R97 ;  /* 0x000000616161e220 */ /* 0x008fe20000400000 */
[----:B------:R-:W-:Y:S02]  /*5a90*/  FSETP.GEU.AND P6, PT, R108, -126, PT ;  /* 0xc2fc00006c00780b */ /* 0x000fe40003fce000 */
[----:B--2---:R-:W-:-:S03]  /*5aa0*/  FMNMX R5, R5, R14, !PT ;  /* 0x0000000e05057209 */ /* 0x004fc60007800000 */
        /* <DEDUP_REMOVED lines=9> */
[----:B------:R1:W4:Y:S01]  /*5b40*/  MUFU.EX2 R15, R108 ;  /* 0x0000006c000f7308 */ /* 0x0003220000000800 */
[----:B--2---:R-:W-:Y:S01]  /*5b50*/  @!P5 FMUL R96, R96, R96 ;  /* 0x000000606060d220 */ /* 0x004fe20000400000 */
[----:B------:R-:W-:-:S04]  /*5b60*/  FSETP.NEU.AND P5, PT, R5, -INF , PT ;  /* 0xff8000000500780b */ /* 0x000fc80003fad000 */
[----:B------:R-:W-:Y:S01]  /*5b70*/  FSEL R105, R5, RZ, P5 ;  /* 0x000000ff05697208 */ /* 0x000fe20002800000 */
[----:B------:R-:W-:Y:S01]  /*5b80*/  @!P4 FMUL R113, R113, 0.5 ;  /* 0x3f0000007171c820 */ /* 0x000fe20000400000 */
[----:B------:R-:W2:Y:S01]  /*5b90*/  MUFU.EX2 R21, R112 ;  /* 0x0000007000157308 */ /* 0x000ea20000000800 */
[----:B---3--:R-:W-:Y:S01]  /*5ba0*/  @!P2 FMUL R14, R14, R14 ;  /* 0x0000000e0e0ea220 */ /* 0x008fe20000400000 */
[----:B------:R-:W-:Y:S01]  /*5bb0*/  FSETP.GEU.AND P5, PT, R116, -126, PT ;  /* 0xc2fc00007400780b */ /* 0x000fe20003fae000 */
[C---:B------:R-:W-:Y:S01]  /*5bc0*/  FMUL R104, R105.reuse, UR53 ;  /* 0x0000003569687c20 */ /* 0x040fe20008400000 */
[----:B------:R-:W-:Y:S01]  /*5bd0*/  FADD R105, -R105, R0 ;  /* 0x0000000069697221 */ /* 0x000fe20000000100 */
[----:B------:R-:W-:Y:S01]  /*5be0*/  FADD R0, R89, R96 ;  /* 0x0000006059007221 */ /* 0x000fe20000000000 */
[----:B------:R-:W-:Y:S01]  /*5bf0*/  F2FP.BF16.F32.PACK_AB R96, R96, R13 ;  /* 0x0000000d6060723e */ /* 0x000fe200000010ff */
[--C-:B-1----:R-:W-:Y:S01]  /*5c00*/  FFMA R108, R11, UR53, -R104.reuse ;  /* 0x000000350b6c7c23 */ /* 0x102fe20008000868 */
[----:B------:R-:W1:Y:S01]  /*5c10*/  MUFU.EX2 R12, R113 ;  /* 0x00000071000c7308 */ /* 0x000e620000000800 */
[----:B----4-:R-:W-:Y:S01]  /*5c20*/  @!P6 FMUL R15, R15, R15 ;  /* 0x0000000f0f0fe220 */ /* 0x010fe20000400000 */
[----:B------:R-:W-:Y:S01]  /*5c30*/  FSETP.GEU.AND P6, PT, R117, -126, PT ;  /* 0xc2fc00007500780b */ /* 0x000fe20003fce000 */
[--C-:B------:R-:W-:Y:S01]  /*5c40*/  FFMA R94, R94, UR53, -R104.reuse ;  /* 0x000000355e5e7c23 */ /* 0x100fe20008000868 */
[----:B------:R-:W-:Y:S01]  /*5c50*/  FSETP.GEU.AND P2, PT, R108, -126, PT ;  /* 0xc2fc00006c00780b */ /* 0x000fe20003f4e000 */
[--C-:B------:R-:W-:Y:S01]  /*5c60*/  FFMA R91, R91, UR53, -R104.reuse ;  /* 0x000000355b5b7c23 */ /* 0x100fe20008000868 */
[--C-:B------:R-:W-:Y:S01]  /*5c70*/  FFMA R95, R95, UR53, -R104.reuse ;  /* 0x000000355f5f7c23 */ /* 0x100fe20008000868 */
[----:B------:R-:W-:Y:S01]  /*5c80*/  @!P5 FMUL R116, R116, 0.5 ;  /* 0x3f0000007474d820 */ /* 0x000fe20000400000 */
[--C-:B------:R-:W-:Y:S01]  /*5c90*/  FFMA R98, R98, UR53, -R104.reuse ;  /* 0x0000003562627c23 */ /* 0x100fe20008000868 */
[----:B--2---:R-:W-:Y:S01]  /*5ca0*/  @!P3 FMUL R21, R21, R21 ;  /* 0x000000151515b220 */ /* 0x004fe20000400000 */
[----:B------:R-:W-:Y:S01]  /*5cb0*/  FSETP.GEU.AND P3, PT, R91, -126, PT ;  /* 0xc2fc00005b00780b */ /* 0x000fe20003f6e000 */
[----:B------:R-:W2:Y:S01]  /*5cc0*/  MUFU.EX2 R11, R116 ;  /* 0x00000074000b7308 */ /* 0x000ea20000000800 */
[--C-:B------:R-:W-:Y:S01]  /*5cd0*/  FFMA R99, R99, UR53, -R104.reuse ;  /* 0x0000003563637c23 */ /* 0x100fe20008000868 */
[--C-:B------:R-:W-:Y:S01]  /*5ce0*/  FFMA R102, R102, UR53, -R104.reuse ;  /* 0x0000003566667c23 */ /* 0x100fe20008000868 */
[----:B------:R-:W-:Y:S01]  /*5cf0*/  FFMA R118, R118, UR53, -R104 ;  /* 0x0000003576767c23 */ /* 0x000fe20008000868 */
[----:B------:R-:W-:Y:S01]  /*5d00*/  @!P6 FMUL R117, R117, 0.5 ;  /* 0x3f0000007575e820 */ /* 0x000fe20000400000 */
[----:B------:R-:W-:Y:S01]  /*5d10*/  FMUL R105, R105, UR53 ;  /* 0x0000003569697c20 */ /* 0x000fe20008400000 */
[----:B------:R-:W-:Y:S01]  /*5d20*/  @!P2 FMUL R108, R108, 0.5 ;  /* 0x3f0000006c6ca820 */ /* 0x000fe20000400000 */
[----:B-1----:R-:W-:Y:S01]  /*5d30*/  @!P4 FMUL R12, R12, R12 ;  /* 0x0000000c0c0cc220 */ /* 0x002fe20000400000 */
[----:B------:R-:W-:Y:S01]  /*5d40*/  FSETP.GEU.AND P4, PT, R94, -126, PT ;  /* 0xc2fc00005e00780b */ /* 0x000fe20003f8e000 */
[----:B------:R-:W1:Y:S02]  /*5d50*/  MUFU.EX2 R20, R117 ;  /* 0x0000007500147308 */ /* 0x000e640000000800 */
[----:B------:R-:W-:Y:S01]  /*5d60*/  FADD R9, R97, R12 ;  /* 0x0000000c61097221 */ /* 0x000fe20000000000 */
[----:B------:R-:W-:-:S05]  /*5d70*/  @!P3 FMUL R91, R91, 0.5 ;  /* 0x3f0000005b5bb820 */ /* 0x000fca0000400000 */
[----:B------:R-:W3:Y:S01]  /*5d80*/  MUFU.EX2 R108, R108 ;  /* 0x0000006c006c7308 */ /* 0x000ee20000000800 */
[----:B--2---:R-:W-:Y:S01]  /*5d90*/  @!P5 FMUL R11, R11, R11 ;  /* 0x0000000b0b0bd220 */ /* 0x004fe20000400000 */
[----:B------:R-:W-:Y:S02]  /*5da0*/  FSETP.GEU.AND P5, PT, R95, -126, PT ;  /* 0xc2fc00005f00780b */ /* 0x000fe40003fae000 */
[----:B------:R-:W-:-:S04]  /*5db0*/  @!P4 FMUL R94, R94, 0.5 ;  /* 0x3f0000005e5ec820 */ /* 0x000fc80000400000 */
[----:B------:R2:W4:Y:S01]  /*5dc0*/  MUFU.EX2 R112, R94 ;  /* 0x0000005e00707308 */ /* 0x0005220000000800 */
[----:B-1----:R-:W-:Y:S01]  /*5dd0*/  @!P6 FMUL R20, R20, R20 ;  /* 0x000000141414e220 */ /* 0x002fe20000400000 */
[----:B------:R-:W-:-:S05]  /*5de0*/  FSETP.GEU.AND P6, PT, R98, -126, PT ;  /* 0xc2fc00006200780b */ /* 0x000fca0003fce000 */
[----:B------:R-:W-:Y:S01]  /*5df0*/  @!P5 FMUL R95, R95, 0.5 ;  /* 0x3f0000005f5fd820 */ /* 0x000fe20000400000 */
[----:B------:R1:W5:Y:S01]  /*5e00*/  MUFU.EX2 R109, R91 ;  /* 0x0000005b006d7308 */ /* 0x0003620000000800 */
[----:B---3--:R-:W-:Y:S01]  /*5e10*/  @!P2 FMUL R108, R108, R108 ;  /* 0x0000006c6c6ca220 */ /* 0x008fe20000400000 */
[----:B------:R-:W-:Y:S01]  /*5e20*/  FSETP.GEU.AND P2, PT, R99, -126, PT ;  /* 0xc2fc00006300780b */ /* 0x000fe20003f4e000 */
[----:B--2---:R-:W-:-:S04]  /*5e30*/  FFMA R94, R106, UR53, -R104 ;  /* 0x000000356a5e7c23 */ /* 0x004fc80008000868 */
[----:B------:R-:W-:Y:S01]  /*5e40*/  @!P6 FMUL R98, R98, 0.5 ;  /* 0x3f0000006262e820 */ /* 0x000fe20000400000 */
[----:B------:R2:W3:Y:S01]  /*5e50*/  MUFU.EX2 R113, R95 ;  /* 0x0000005f00717308 */ /* 0x0004e20000000800 */
[----:B-1----:R-:W-:Y:S01]  /*5e60*/  FFMA R91, R103, UR53, -R104 ;  /* 0x00000035675b7c23 */ /* 0x002fe20008000868 */
[----:B----4-:R-:W-:-:S04]  /*5e70*/  @!P4 FMUL R112, R112, R112 ;  /* 0x000000707070c220 */ /* 0x010fc80000400000 */
[----:B------:R-:W-:Y:S01]  /*5e80*/  FSETP.GEU.AND P4, PT, R91, -126, PT ;  /* 0xc2fc00005b00780b */ /* 0x000fe20003f8e000 */
[----:B------:R-:W-:Y:S01]  /*5e90*/  @!P2 FMUL R99, R99, 0.5 ;  /* 0x3f0000006363a820 */ /* 0x000fe20000400000 */
[----:B------:R1:W4:Y:S01]  /*5ea0*/  MUFU.EX2 R116, R98 ;  /* 0x0000006200747308 */ /* 0x0003220000000800 */
[----:B-----5:R-:W-:Y:S01]  /*5eb0*/  @!P3 FMUL R109, R109, R109 ;  /* 0x0000006d6d6db220 */ /* 0x020fe20000400000 */
[----:B------:R-:W-:Y:S01]  /*5ec0*/  FSETP.GEU.AND P3, PT, R102, -126, PT ;  /* 0xc2fc00006600780b */ /* 0x000fe20003f6e000 */
[----:B--2---:R-:W-:-:S05]  /*5ed0*/  FFMA R95, R107, UR53, -R104 ;  /* 0x000000356b5f7c23 */ /* 0x004fca0008000868 */
[----:B------:R2:W5:Y:S01]  /*5ee0*/  MUFU.EX2 R103, R99 ;  /* 0x0000006300677308 */ /* 0x0005620000000800 */
[----:B-1----:R-:W-:Y:S01]  /*5ef0*/  FFMA R98, R110, UR53, -R104 ;  /* 0x000000356e627c23 */ /* 0x002fe20008000868 */
[----:B---3--:R-:W-:Y:S01]  /*5f00*/  @!P5 FMUL R113, R113, R113 ;  /* 0x000000717171d220 */ /* 0x008fe20000400000 */
[----:B------:R-:W-:Y:S01]  /*5f10*/  @!P4 FMUL R91, R91, 0.5 ;  /* 0x3f0000005b5bc820 */ /* 0x000fe20000400000 */
[----:B------:R-:W-:-:S03]  /*5f20*/  FSETP.GEU.AND P5, PT, R94, -126, PT ;  /* 0xc2fc00005e00780b */ /* 0x000fc60003fae000 */
[----:B------:R-:W-:Y:S01]  /*5f30*/  @!P3 FMUL R102, R102, 0.5 ;  /* 0x3f0000006666b820 */ /* 0x000fe20000400000 */
[----:B------:R1:W3:Y:S01]  /*5f40*/  MUFU.EX2 R107, R91 ;  /* 0x0000005b006b7308 */ /* 0x0002e20000000800 */
[----:B----4-:R-:W-:Y:S01]  /*5f50*/  @!P6 FMUL R116, R116, R116 ;  /* 0x000000747474e220 */ /* 0x010fe20000400000 */
[----:B------:R-:W-:Y:S01]  /*5f60*/  FSETP.GEU.AND P6, PT, R95, -126, PT ;  /* 0xc2fc00005f00780b */ /* 0x000fe20003fce000 */
[----:B--2---:R-:W-:-:S05]  /*5f70*/  FFMA R99, R111, UR53, -R104 ;  /* 0x000000356f637c23 */ /* 0x004fca0008000868 */
[----:B------:R-:W2:Y:S01]  /*5f80*/  MUFU.EX2 R106, R102 ;  /* 0x00000066006a7308 */ /* 0x000ea20000000800 */
[----:B-----5:R-:W-:Y:S01]  /*5f90*/  @!P2 FMUL R103, R103, R103 ;  /* 0x000000676767a220 */ /* 0x020fe20000400000 */
[----:B------:R-:W-:Y:S01]  /*5fa0*/  FSETP.GEU.AND P2, PT, R98, -126, PT ;  /* 0xc2fc00006200780b */ /* 0x000fe20003f4e000 */
[----:B-1----:R-:W-:Y:S01]  /*5fb0*/  FFMA R91, R114, UR53, -R104 ;  /* 0x00000035725b7c23 */ /* 0x002fe20008000868 */
[----:B------:R-:W-:-:S03]  /*5fc0*/  @!P5 FMUL R94, R94, 0.5 ;  /* 0x3f0000005e5ed820 */ /* 0x000fc60000400000 */
[----:B------:R-:W-:Y:S01]  /*5fd0*/  @!P6 FMUL R95, R95, 0.5 ;  /* 0x3f0000005f5fe820 */ /* 0x000fe20000400000 */
[----:B------:R1:W4:Y:S01]  /*5fe0*/  MUFU.EX2 R117, R94 ;  /* 0x0000005e00757308 */ /* 0x0003220000000800 */
[----:B---3--:R-:W-:Y:S01]  /*5ff0*/  @!P4 FMUL R107, R107, R107 ;  /* 0x0000006b6b6bc220 */ /* 0x008fe20000400000 */
[----:B------:R-:W-:-:S05]  /*6000*/  FSETP.GEU.AND P4, PT, R91, -126, PT ;  /* 0xc2fc00005b00780b */ /* 0x000fca0003f8e000 */
[----:B------:R-:W-:Y:S01]  /*6010*/  @!P2 FMUL R98, R98, 0.5 ;  /* 0x3f0000006262a820 */ /* 0x000fe20000400000 */
[----:B------:R3:W5:Y:S01]  /*6020*/  MUFU.EX2 R110, R95 ;  /* 0x0000005f006e7308 */ /* 0x0007620000000800 */
[----:B--2---:R-:W-:Y:S01]  /*6030*/  @!P3 FMUL R106, R106, R106 ;  /* 0x0000006a6a6ab220 */ /* 0x004fe20000400000 */
[----:B------:R-:W-:Y:S01]  /*6040*/  FSETP.GEU.AND P3, PT, R99, -126, PT ;  /* 0xc2fc00006300780b */ /* 0x000fe20003f6e000 */
[----:B-1----:R-:W-:-:S04]  /*6050*/  FFMA R94, R115, UR53, -R104 ;  /* 0x00000035735e7c23 */ /* 0x002fc80008000868 */
[----:B------:R-:W-:Y:S01]  /*6060*/  @!P4 FMUL R91, R91, 0.5 ;  /* 0x3f0000005b5bc820 */ /* 0x000fe20000400000 */
[----:B------:R1:W2:Y:S01]  /*6070*/  MUFU.EX2 R111, R98 ;  /* 0x00000062006f7308 */ /* 0x0002a20000000800 */
[----:B---3--:R-:W-:Y:S01]  /*6080*/  FFMA R95, R119, UR53, -R104 ;  /* 0x00000035775f7c23 */ /* 0x008fe20008000868 */
[----:B----4-:R-:W-:Y:S01]  /*6090*/  @!P5 FMUL R117, R117, R117 ;  /* 0x000000757575d220 */ /* 0x010fe20000400000 */
[----:B------:R-:W-:-:S04]  /*60a0*/  FSETP.GEU.AND P5, PT, R94, -126, PT ;  /* 0xc2fc00005e00780b */ /* 0x000fc80003fae000 */
[----:B------:R-:W-:Y:S01]  /*60b0*/  @!P3 FMUL R99, R99, 0.5 ;  /* 0x3f0000006363b820 */ /* 0x000fe20000400000 */
[----:B------:R3:W4:Y:S01]  /*60c0*/  MUFU.EX2 R115, R91 ;  /* 0x0000005b00737308 */ /* 0x0007220000000800 */
[----:B-----5:R-:W-:Y:S01]  /*60d0*/  @!P6 FMUL R110, R110, R110 ;  /* 0x0000006e6e6ee220 */ /* 0x020fe20000400000 */
[----:B------:R-:W-:Y:S01]  /*60e0*/  FSETP.GEU.AND P6, PT, R118, -126, PT ;  /* 0xc2fc00007600780b */ /* 0x000fe20003fce000 */
[----:B-1----:R-:W-:-:S05]  /*60f0*/  FADD R98, R101, R20 ;  /* 0x0000001465627221 */ /* 0x002fca0000000000 */
[----:B------:R1:W5:Y:S01]  /*6100*/  MUFU.EX2 R114, R99 ;  /* 0x0000006300727308 */ /* 0x0003620000000800 */
[----:B--2---:R-:W-:Y:S01]  /*6110*/  @!P2 FMUL R111, R111, R111 ;  /* 0x0000006f6f6fa220 */ /* 0x004fe20000400000 */
[----:B------:R-:W-:Y:S01]  /*6120*/  FSETP.GEU.AND P2, PT, R95, -126, PT ;  /* 0xc2fc00005f00780b */ /* 0x000fe20003f4e000 */
[----:B------:R-:W-:Y:S01]  /*6130*/  @!P5 FMUL R94, R94, 0.5 ;  /* 0x3f0000005e5ed820 */ /* 0x000fe20000400000 */
[----:B---3--:R-:W-:-:S03]  /*6140*/  FADD R91, R93, R14 ;  /* 0x0000000e5d5b7221 */ /* 0x008fc60000000000 */
[----:B------:R-:W-:Y:S01]  /*6150*/  @!P6 FMUL R118, R118, 0.5 ;  /* 0x3f0000007676e820 */ /* 0x000fe20000400000 */
[----:B------:R2:W3:Y:S01]  /*6160*/  MUFU.EX2 R104, R94 ;  /* 0x0000005e00687308 */ /* 0x0004e20000000800 */
[----:B----4-:R-:W-:Y:S01]  /*6170*/  @!P4 FMUL R115, R115, R115 ;  /* 0x000000737373c220 */ /* 0x010fe20000400000 */
[----:B------:R-:W-:Y:S01]  /*6180*/  FSETP.GEU.AND P4, PT, R105, -126, PT ;  /* 0xc2fc00006900780b */ /* 0x000fe20003f8e000 */
[----:B-1----:R-:W-:Y:S01]  /*6190*/  FADD R99, R0, R9 ;  /* 0x0000000900637221 */ /* 0x002fe20000000000 */
[----:B------:R-:W-:Y:S01]  /*61a0*/  FADD R0, R88, R13 ;  /* 0x0000000d58007221 */ /* 0x000fe20000000000 */
[----:B------:R-:W-:Y:S01]  /*61b0*/  FADD R9, R90, R15 ;  /* 0x0000000f5a097221 */ /* 0x000fe20000000000 */
[----:B------:R-:W-:Y:S01]  /*61c0*/  FADD R98, R91, R98 ;  /* 0x000000625b627221 */ /* 0x000fe20000000000 */
[----:B------:R-:W-:Y:S01]  /*61d0*/  @!P2 FMUL R95, R95, 0.5 ;  /* 0x3f0000005f5fa820 */ /* 0x000fe20000400000 */
[----:B------:R1:W4:Y:S01]  /*61e0*/  MUFU.EX2 R119, R118 ;  /* 0x0000007600777308 */ /* 0x0003220000000800 */
[----:B-----5:R-:W-:Y:S01]  /*61f0*/  @!P3 FMUL R114, R114, R114 ;  /* 0x000000727272b220 */ /* 0x020fe20000400000 */
[----:B------:R-:W-:Y:S01]  /*6200*/  FSETP.GEU.AND P3, PT, R10, -126, PT ;  /* 0xc2fc00000a00780b */ /* 0x000fe20003f6e000 */
[----:B--2---:R-:W-:Y:S01]  /*6210*/  FADD R94, R100, R11 ;  /* 0x0000000b645e7221 */ /* 0x004fe20000000000 */
[----:B------:R-:W-:Y:S01]  /*6220*/  FADD R91, R108, R117 ;  /* 0x000000756c5b7221 */ /* 0x000fe20000000000 */
[----:B------:R-:W-:Y:S01]  /*6230*/  FADD R102, R113, R114 ;  /* 0x0000007271667221 */ /* 0x000fe20000000000 */
[----:B------:R-:W-:Y:S01]  /*6240*/  FADD R99, R99, R98 ;  /* 0x0000006263637221 */ /* 0x000fe20000000000 */
[----:B------:R-:W-:Y:S01]  /*6250*/  @!P4 FMUL R105, R105, 0.5 ;  /* 0x3f0000006969c820 */ /* 0x000fe20000400000 */
[----:B------:R2:W5:Y:S01]  /*6260*/  MUFU.EX2 R122, R95 ;  /* 0x0000005f007a7308 */ /* 0x0005620000000800 */
[----:B---3--:R-:W-:Y:S01]  /*6270*/  @!P5 FMUL R104, R104, R104 ;  /* 0x000000686868d220 */ /* 0x008fe20000400000 */
[----:B------:R-:W-:Y:S01]  /*6280*/  FADD R9, R9, R94 ;  /* 0x0000005e09097221 */ /* 0x000fe20000000000 */
[----:B------:R-:W-:Y:S01]  /*6290*/  FADD R94, R109, R110 ;  /* 0x0000006e6d5e7221 */ /* 0x000fe20000000000 */
[----:B-1----:R-:W-:Y:S01]  /*62a0*/  FADD R118, R116, R115 ;  /* 0x0000007374767221 */ /* 0x002fe20000000000 */
[----:B------:R-:W-:Y:S01]  /*62b0*/  FADD R121, R103, R104 ;  /* 0x0000006867797221 */ /* 0x000fe20000000000 */
[----:B------:R-:W-:Y:S01]  /*62c0*/  F2FP.BF16.F32.PACK_AB R88, R89, R88 ;  /* 0x000000585958723e */ /* 0x000fe200000010ff */
[----:B------:R-:W-:Y:S01]  /*62d0*/  @!P3 FMUL R10, R10, 0.5 ;  /* 0x3f0000000a0ab820 */ /* 0x000fe20000400000 */
[----:B------:R-:W1:Y:S01]  /*62e0*/  MUFU.EX2 R105, R105 ;  /* 0x0000006900697308 */ /* 0x000e620000000800 */
[----:B--2---:R-:W-:Y:S01]  /*62f0*/  FADD R95, R92, R21 ;  /* 0x000000155c5f7221 */ /* 0x004fe20000000000 */
[----:B----4-:R-:W-:Y:S01]  /*6300*/  @!P6 FMUL R119, R119, R119 ;  /* 0x000000777777e220 */ /* 0x010fe20000400000 */
[----:B------:R-:W-:Y:S01]  /*6310*/  FADD R94, R94, R121 ;  /* 0x000000795e5e7221 */ /* 0x000fe20000000000 */
[----:B------:R-:W-:Y:S01]  /*6320*/  FADD R91, R91, R118 ;  /* 0x000000765b5b7221 */ /* 0x000fe20000000000 */
[----:B------:R-:W-:Y:S01]  /*6330*/  FADD R0, R0, R95 ;  /* 0x0000005f00007221 */ /* 0x000fe20000000000 */
[----:B------:R-:W-:Y:S01]  /*6340*/  FADD R95, R112, R111 ;  /* 0x0000006f705f7221 */ /* 0x000fe20000000000 */
[----:B------:R-:W-:Y:S01]  /*6350*/  FADD R124, R106, R119 ;  /* 0x000000776a7c7221 */ /* 0x000fe20000000000 */
[----:B------:R-:W2:Y:S01]  /*6360*/  MUFU.EX2 R10, R10 ;  /* 0x0000000a000a7308 */ /* 0x000ea20000000800 */
[----:B-----5:R-:W-:Y:S01]  /*6370*/  @!P2 FMUL R122, R122, R122 ;  /* 0x0000007a7a7aa220 */ /* 0x020fe20000400000 */
[----:B------:R-:W-:Y:S01]  /*6380*/  FADD R0, R0, R9 ;  /* 0x0000000900007221 */ /* 0x000fe20000000000 */
[----:B------:R-:W-:Y:S01]  /*6390*/  FADD R124, R95, R124 ;  /* 0x0000007c5f7c7221 */ /* 0x000fe20000000000 */
[----:B------:R-:W-:Y:S01]  /*63a0*/  F2FP.BF16.F32.PACK_AB R90, R93, R90 ;  /* 0x0000005a5d5a723e */ /* 0x000fe200000010ff */
[----:B------:R-:W-:Y:S01]  /*63b0*/  FADD R123, R107, R122 ;  /* 0x0000007a6b7b7221 */ /* 0x000fe20000000000 */
[----:B------:R-:W-:Y:S01]  /*63c0*/  FADD R99, R0, R99 ;  /* 0x0000006300637221 */ /* 0x000fe20000000000 */
[----:B------:R-:W-:Y:S01]  /*63d0*/  FADD R91, R91, R124 ;  /* 0x0000007c5b5b7221 */ /* 0x000fe20000000000 */
[----:B------:R-:W-:Y:S01]  /*63e0*/  SHF.L.U32 R0, R23, 0x1f, RZ ;  /* 0x0000001f17007819 */ /* 0x000fe200000006ff */
[----:B------:R-:W-:Y:S01]  /*63f0*/  FADD R123, R102, R123 ;  /* 0x0000007b667b7221 */ /* 0x000fe20000000000 */
[----:B-1----:R-:W-:Y:S01]  /*6400*/  @!P4 FMUL R105, R105, R105 ;  /* 0x000000696969c220 */ /* 0x002fe20000400000 */
[----:B------:R-:W-:Y:S01]  /*6410*/  F2FP.BF16.F32.PACK_AB R92, R97, R92 ;  /* 0x0000005c615c723e */ /* 0x000fe200000010ff */
[----:B------:R1:W3:Y:S01]  /*6420*/  SYNCS.PHASECHK.TRANS64.TRYWAIT P2, [UR6+0x20400], R0 ;  /* 0x02040000ff0075a7 */ /* 0x0002e20008040146 */
[----:B------:R-:W-:Y:S01]  /*6430*/  FADD R94, R94, R123 ;  /* 0x0000007b5e5e7221 */ /* 0x000fe20000000000 */
[----:B------:R-:W-:Y:S01]  /*6440*/  F2FP.BF16.F32.PACK_AB R98, R14, R15 ;  /* 0x0000000f0e62723e */ /* 0x000fe200000010ff */
[----:B------:R-:W-:Y:S01]  /*6450*/  FMUL R26, R26, R105 ;  /* 0x000000691a1a7220 */ /* 0x000fe20000400000 */
[----:B------:R-:W-:Y:S01]  /*6460*/  F2FP.BF16.F32.PACK_AB R102, R20, R11 ;  /* 0x0000000b1466723e */ /* 0x000fe200000010ff */
[----:B------:R-:W-:Y:S01]  /*6470*/  FADD R94, R91, R94 ;  /* 0x0000005e5b5e7221 */ /* 0x000fe20000000000 */
[----:B--2---:R-:W-:Y:S01]  /*6480*/  @!P3 FMUL R10, R10, R10 ;  /* 0x0000000a0a0ab220 */ /* 0x004fe20000400000 */
[-C--:B------:R-:W-:Y:S01]  /*6490*/  FMUL R27, R27, R105.reuse ;  /* 0x000000691b1b7220 */ /* 0x080fe20000400000 */
[----:B------:R-:W-:Y:S01]  /*64a0*/  FMUL R30, R30, R105 ;  /* 0x000000691e1e7220 */ /* 0x000fe20000400000 */
[----:B------:R-:W-:Y:S01]  /*64b0*/  FFMA R6, R105, R6, R94 ;  /* 0x0000000669067223 */ /* 0x000fe2000000005e */
        /* <DEDUP_REMOVED lines=71> */
[----:B-1-3--:R-:W-:Y:S06]  /*6930*/  @!P0 BRA `(.L_x_41) ;  /* 0x0000000000048947 */ /* 0x00afec0003800000 */
[----:B------:R-:W-:Y:S01]  /*6940*/  BPT.TRAP 0x1 ;  /* 0x000000040000795c */ /* 0x000fe20000300000 */
.L_x_41:
[----:B------:R-:W-:Y:S05]  /*6950*/  @P2 BRA `(.L_x_42) ;  /* 0x0000000000082947 */ /* 0x000fea0003800000 */
[----:B------:R-:W1:Y:S02]  /*6960*/  SYNCS.PHASECHK.TRANS64.TRYWAIT P2, [UR6+0x20400], R0 ;  /* 0x02040000ff0075a7 */ /* 0x000e640008040146 */
[----:B-1----:R-:W-:Y:S05]  /*6970*/  @!P2 BRA `(.L_x_43) ;  /* 0x0000003c00bca947 */ /* 0x002fea0003800000 */
.L_x_42:
        /* <DEDUP_REMOVED lines=24> */
.L_x_44:
[----:B------:R-:W-:-:S04]  /*6b00*/  ULEA UR6, UR52, UR37, 0x3 ;  /* 0x0000002534067291 */ /* 0x000fc8000f8e183f */
[----:B------:R-:W-:-:S04]  /*6b10*/  UIADD3 UR6, UR6, 0x20428, URZ ;  /* 0x0002042806067890 */ /* 0x000fc8000fffe03f */
[----:B------:R-:W-:-:S09]  /*6b20*/  UPRMT UR6, URZ, 0x654, UR6 ;  /* 0x000006543f067896 */ /* 0x000fd20008000006 */
[----:B------:R-:W-:Y:S01]  /*6b30*/  SYNCS.ARRIVE.TRANS64.RED.A1T0 RZ, [UR6], RZ ;  /* 0x000000ffffff79a7 */ /* 0x000fe20008100406 */
[----:B------:R-:W-:Y:S05]  /*6b40*/  @P1 BRA `(.L_x_45) ;  /* 0x0000000000041947 */ /* 0x000fea0003800000 */
[----:B------:R-:W-:Y:S01]  /*6b50*/  BPT.TRAP 0x1 ;  /* 0x000000040000795c */ /* 0x000fe20000300000 */
.L_x_45:
[----:B------:R-:W-:-:S04]  /*6b60*/  UIADD3 UR52, UR52, 0x1, URZ ;  /* 0x0000000134347890 */ /* 0x000fc8000fffe03f */
[----:B------:R-:W-:-:S04]  /*6b70*/  UISETP.NE.AND UP0, UPT, UR52, 0x5, UPT ;  /* 0x000000053400788c */ /* 0x000fc8000bf05270 */
[----:B------:R-:W-:Y:S01]  /*6b80*/  USEL UR52, UR52, URZ, UP0 ;  /* 0x0000003f34347287 */ /* 0x000fe20008000000 */
[----:B------:R-:W-:Y:S11]  /*6b90*/  @!P0 BRA `(.L_x_46) ;  /* 0x0000000000048947 */ /* 0x000ff60003800000 */
[----:B------:R-:W-:Y:S01]  /*6ba0*/  BPT.TRAP 0x1 ;  /* 0x000000040000795c */ /* 0x000fe20000300000 */
.L_x_46:
[----:B------:R-:W-:-:S04]  /*6bb0*/  ULEA UR6, UR52, UR37, 0x3 ;  /* 0x0000002534067291 */ /* 0x000fc8000f8e183f */
[----:B------:R-:W-:-:S04]  /*6bc0*/  UIADD3 UR6, UR6, 0x20428, URZ ;  /* 0x0002042806067890 */ /* 0x000fc8000fffe03f */
[----:B------:R-:W-:-:S09]  /*6bd0*/  UPRMT UR6, URZ, 0x654, UR6 ;  /* 0x000006543f067896 */ /* 0x000fd20008000006 */
[----:B------:R-:W-:Y:S01]  /*6be0*/  SYNCS.ARRIVE.TRANS64.RED.A1T0 RZ, [UR6], RZ ;  /* 0x000000ffffff79a7 */ /* 0x000fe20008100406 */
[----:B------:R-:W-:Y:S05]  /*6bf0*/  @P1 BRA `(.L_x_47) ;  /* 0x0000000000041947 */ /* 0x000fea0003800000 */
[----:B------:R-:W-:Y:S01]  /*6c00*/  BPT.TRAP 0x1 ;  /* 0x000000040000795c */ /* 0x000fe20000300000 */
.L_x_47:
[----:B------:R-:W-:Y:S01]  /*6c10*/  UIADD3 UR10, UR10, 0x1, URZ ;  /* 0x000000010a0a7890 */ /* 0x000fe2000fffe03f */
[C---:B------:R-:W-:Y:S01]  /*6c20*/  ISETP.GT.AND P2, PT, R8.reuse, 0x1, PT ;  /* 0x000000010800780c */ /* 0x040fe20003f44270 */
[----:B------:R-:W-:Y:S01]  /*6c30*/  UIADD3 UR52, UR52, 0x1, URZ ;  /* 0x0000000134347890 */ /* 0x000fe2000fffe03f */
[----:B------:R-:W-:Y:S01]  /*6c40*/  IADD3 R8, R8, -0x1, RZ ;  /* 0xffffffff08087810 */ /* 0x000fe20007ffe0ff */
[----:B------:R-:W-:Y:S01]  /*6c50*/  UISETP.NE.AND UP1, UPT, UR10, 0x5, UPT ;  /* 0x000000050a00788c */ /* 0x000fe2000bf25270 */
[----:B------:R-:W-:Y:S01]  /*6c60*/  VIADD R7, R7, 0x40 ;  /* 0x0000004007077836 */ /* 0x000fe20000000000 */
[----:B------:R-:W-:Y:S01]  /*6c70*/  UISETP.NE.AND UP0, UPT, UR52, 0x5, UPT ;  /* 0x000000053400788c */ /* 0x000fe2000bf05270 */
[----:B-1----:R-:W-:Y:S01]  /*6c80*/  MOV R9, R4 ;  /* 0x0000000400097202 */ /* 0x002fe20000000f00 */
[----:B------:R-:W-:Y:S01]  /*6c90*/  USEL UR6, URZ, 0x1, UP1 ;  /* 0x000000013f067887 */ /* 0x000fe20008800000 */
[----:B------:R-:W-:Y:S01]  /*6ca0*/  IMAD.MOV.U32 R0, RZ, RZ, R5 ;  /* 0x000000ffff007224 */ /* 0x000fe200078e0005 */
[----:B------:R-:W-:-:S02]  /*6cb0*/  USEL UR52, UR52, URZ, UP0 ;  /* 0x0000003f34347287 */ /* 0x000fc40008000000 */
[----:B------:R-:W-:Y:S02]  /*6cc0*/  USEL UR42, UR10, URZ, UP1 ;  /* 0x0000003f0a2a7287 */ /* 0x000fe40008800000 */
[----:B------:R-:W-:Y:S01]  /*6cd0*/  LOP3.LUT R23, R23, UR6, RZ, 0x3c, !PT ;  /* 0x0000000617177c12 */ /* 0x000fe2000f8e3cff */
[----:B------:R-:W-:Y:S09]  /*6ce0*/  @P2 BRA `(.L_x_48) ;  /* 0xffffffdc00c82947 */ /* 0x000ff2000383ffff */
.L_x_37:
[----:B------:R-:W-:-:S04]  /*6cf0*/  ULOP3.LUT UR4, UR47, 0x1, URZ, 0xfc, !UPT ;  /* 0x000000012f047892 */ /* 0x000fc8000f8efc3f */
[----:B------:R-:W-:-:S06]  /*6d00*/  UISETP.NE.AND UP0, UPT, UR4, 0x3, UPT ;  /* 0x000000030400788c */ /* 0x000fcc000bf05270 */
[----:B------:R-:W-:-:S13]  /*6d10*/  PLOP3.LUT P2, PT, PT, PT, UP0, 0x80, 0x0 ;  /* 0x000000000000781c */ /* 0x000fda0003f4f008 */
[----:B------:R-:W-:Y:S05]  /*6d20*/  @!P2 BRA `(.L_x_49) ;  /* 0x000000000004a947 */ /* 0x000fea0003800000 */
[----:B------:R-:W-:Y:S01]  /*6d30*/  BPT.TRAP 0x1 ;  /* 0x000000040000795c */ /* 0x000fe20000300000 */
.L_x_49:
[----:B------:R-:W-:Y:S02]  /*6d40*/  UISETP.GT.U32.AND UP0, UPT, UR47, 0x1, UPT ;  /* 0x000000012f00788c */ /* 0x000fe4000bf04070 */
[----:B------:R-:W-:-:S04]  /*6d50*/  ULEA UR4, UR44, UR37, 0x3 ;  /* 0x000000252c047291 */ /* 0x000fc8000f8e183f */
[----:B------:R-:W-:Y:S01]  /*6d60*/  UIADD3 UR4, UR4, 0x20460, URZ ;  /* 0x0002046004047890 */ /* 0x000fe2000fffe03f */
[----:B------:R-:W-:-:S03]  /*6d70*/  PLOP3.LUT P2, PT, PT, PT, UP0, 0x80, 0x0 ;  /* 0x000000000000781c */ /* 0x000fc60003f4f008 */
[----:B------:R-:W-:-:S09]  /*6d80*/  UPRMT UR4, URZ, 0x654, UR4 ;  /* 0x000006543f047896 */ /* 0x000fd20008000004 */
[----:B------:R-:W-:Y:S01]  /*6d90*/  SYNCS.ARRIVE.TRANS64.RED.A1T0 RZ, [UR4], RZ ;  /* 0x000000ffffff79a7 */ /* 0x000fe20008100404 */
[----:B------:R-:W-:Y:S05]  /*6da0*/  @P2 BRA `(.L_x_50) ;  /* 0x0000000000042947 */ /* 0x000fea0003800000 */
[----:B------:R-:W-:Y:S01]  /*6db0*/  BPT.TRAP 0x1 ;  /* 0x000000040000795c */ /* 0x000fe20000300000 */
.L_x_50:
[----:B------:R-:W-:Y:S05]  /*6dc0*/  @!P0 BRA `(.L_x_51) ;  /* 0x0000000000048947 */ /* 0x000fea0003800000 */
[----:B------:R-:W-:Y:S01]  /*6dd0*/  BPT.TRAP 0x1 ;  /* 0x000000040000795c */ /* 0x000fe20000300000 */
.L_x_51:
[----:B------:R-:W-:-:S04]  /*6de0*/  ULEA UR52, UR52, UR37, 0x3 ;  /* 0x0000002534347291 */ /* 0x000fc8000f8e183f */
[----:B------:R-:W-:-:S04]  /*6df0*/  UIADD3 UR52, UR52, 0x20428, URZ ;  /* 0x0002042834347890 */ /* 0x000fc8000fffe03f */
[----:B------:R-:W-:-:S09]  /*6e00*/  UPRMT UR52, URZ, 0x654, UR52 ;  /* 0x000006543f347896 */ /* 0x000fd20008000034 */
[----:B------:R-:W-:Y:S01]  /*6e10*/  SYNCS.ARRIVE.TRANS64.RED.A1T0 RZ, [UR52], RZ ;  /* 0x000000ffffff79a7 */ /* 0x000fe20008100434 */
[----:B------:R-:W-:Y:S05]  /*6e20*/  @P1 BRA `(.L_x_52) ;  /* 0x0000000000041947 */ /* 0x000fea0003800000 */
[----:B------:R-:W-:Y:S01]  /*6e30*/  BPT.TRAP 0x1 ;  /* 0x000000040000795c */ /* 0x000fe20000300000 */
.L_x_52:
[----:B------:R-:W1:Y:S01]  /*6e40*/  SHFL.BFLY PT, R0, R3, 0x1, 0x1f ;  /* 0x0c201f0003007f89 */ /* 0x000e6200000e0000 */
[----:B------:R-:W-:Y:S01]  /*6e50*/  BSSY B0, `(.L_x_53) ;  /* 0x0000023000007945 */ /* 0x000fe20003800000 */
[----:B------:R-:W-:Y:S02]  /*6e60*/  IMAD.MOV.U32 R10, RZ, RZ, 0x3f800000 ;  /* 0x3f800000ff0a7424 */ /* 0x000fe400078e00ff */
[----:B------:R-:W2:Y:S01]  /*6e70*/  SHFL.BFLY PT, R7, R6, 0x1, 0x1f ;  /* 0x0c201f0006077f89 */ /* 0x000ea200000e0000 */
[----:B------:R-:W-:Y:S02]  /*6e80*/  IMAD.MOV.U32 R11, RZ, RZ, 0x7f800000 ;  /* 0x7f800000ff0b7424 */ /* 0x000fe400078e00ff */
[----:B-1----:R-:W-:Y:S01]  /*6e90*/  FADD R0, R0, R3 ;  /* 0x0000000300007221 */ /* 0x002fe20000000000 */
[----:B--2---:R-:W-:-:S04]  /*6ea0*/  FADD R15, R7, R6 ;  /* 0x00000006070f7221 */ /* 0x004fc80000000000 */
[----:B------:R-:W1:Y:S01]  /*6eb0*/  SHFL.BFLY PT, R9, R0, 0x2, 0x1f ;  /* 0x0c401f0000097f89 */ /* 0x000e6200000e0000 */
[----:B------:R-:W-:-:S03]  /*6ec0*/  MOV R7, 0x3f800000 ;  /* 0x3f80000000077802 */ /* 0x000fc60000000f00 */
[----:B------:R-:W2:Y:S01]  /*6ed0*/  SHFL.BFLY PT, R20, R15, 0x2, 0x1f ;  /* 0x0c401f000f147f89 */ /* 0x000ea200000e0000 */
[C---:B-1----:R-:W-:Y:S01]  /*6ee0*/  FSETP.NE.AND P0, PT, R0.reuse, -R9, PT ;  /* 0x800000090000720b */ /* 0x042fe20003f05000 */
[----:B------:R-:W-:Y:S01]  /*6ef0*/  FADD R3, R0, R9 ;  /* 0x0000000900037221 */ /* 0x000fe20000000000 */
[----:B------:R-:W-:Y:S01]  /*6f00*/  MOV R9, 0x7f800000 ;  /* 0x7f80000000097802 */ /* 0x000fe20000000f00 */
[----:B--2---:R-:W-:-:S10]  /*6f10*/  FADD R8, R15, R20 ;  /* 0x000000140f087221 */ /* 0x004fd40000000000 */
[----:B------:R-:W-:Y:S05]  /*6f20*/  @!P0 BRA `(.L_x_54) ;  /* 0x0000000000548947 */ /* 0x000fea0003800000 */
[----:B------:R-:W-:Y:S01]  /*6f30*/  IADD3 R0, R3, 0x1800000, RZ ;  /* 0x0180000003007810 */ /* 0x000fe20007ffe0ff */
[----:B------:R-:W-:Y:S03]  /*6f40*/  BSSY B1, `(.L_x_55) ;  /* 0x000000c000017945 */ /* 0x000fe60003800000 */
[----:B------:R-:W-:-:S04]  /*6f50*/  LOP3.LUT R0, R0, 0x7f800000, RZ, 0xc0, !PT ;  /* 0x7f80000000007812 */ /* 0x000fc800078ec0ff */
[----:B------:R-:W-:-:S13]  /*6f60*/  ISETP.GT.U32.AND P0, PT, R0, 0x1ffffff, PT ;  /* 0x01ffffff0000780c */ /* 0x000fda0003f04070 */
[----:B------:R-:W-:Y:S05]  /*6f70*/  @P0 BRA `(.L_x_56) ;  /* 0x0000000000100947 */ /* 0x000fea0003800000 */
[----:B------:R-:W-:-:S07]  /*6f80*/  MOV R14, 0x6fa0 ;  /* 0x00006fa0000e7802 */ /* 0x000fce0000000f00 */
[----:B------:R-:W-:Y:S05]  /*6f90*/  CALL.REL.NOINC `($__internal_0_$__cuda_sm20_rcp_rn_f32_slowpath) ;  /* 0x0000003c00447944 */ /* 0x000fea0003c00000 */
[----:B------:R-:W-:Y:S01]  /*6fa0*/  IMAD.MOV.U32 R7, RZ, RZ, R0 ;  /* 0x000000ffff077224 */ /* 0x000fe200078e0000 */
[----:B------:R-:W-:Y:S06]  /*6fb0*/  BRA `(.L_x_57) ;  /* 0x0000000000107947 */ /* 0x000fec0003800000 */
.L_x_56:
[----:B------:R-:W1:Y:S02]  /*6fc0*/  MUFU.RCP R0, R3 ;  /* 0x0000000300007308 */ /* 0x000e640000001000 */
[----:B-1----:R-:W-:-:S04]  /*6fd0*/  FFMA R6, R3, R0, -1 ;  /* 0xbf80000003067423 */ /* 0x002fc80000000000 */
[----:B------:R-:W-:-:S04]  /*6fe0*/  FADD.FTZ R7, -R6, -RZ ;  /* 0x800000ff06077221 */ /* 0x000fc80000010100 */
[----:B------:R-:W-:-:S07]  /*6ff0*/  FFMA R7, R0, R7, R0 ;  /* 0x0000000700077223 */ /* 0x000fce0000000000 */
.L_x_57:
[----:B------:R-:W-:Y:S05]  /*7000*/  BSYNC B1 ;  /* 0x0000000000017941 */ /* 0x000fea0003800000 */
.L_x_55:
[----:B------:R-:W-:Y:S01]  /*7010*/  FSETP.GEU.AND P0, PT, |R3|, 1.175494350822287508e-38, PT ;  /* 0x008000000300780b */ /* 0x000fe20003f0e200 */
[----:B------:R-:W-:-:S12]  /*7020*/  ULDC UR4, c[0x0][0x600] ;  /* 0x0001800000047ab9 */ /* 0x000fd80000000800 */
[----:B------:R-:W-:-:S04]  /*7030*/  @!P0 FMUL R3, R3, 16777216 ;  /* 0x4b80000003038820 */ /* 0x000fc80000400000 */
[----:B------:R-:W1:Y:S02]  /*7040*/  MUFU.LG2 R0, R3 ;  /* 0x0000000300007308 */ /* 0x000e640000000c00 */
[----:B-1----:R-:W-:-:S04]  /*7050*/  @!P0 FADD R0, R0, -24 ;  /* 0xc1c0000000008421 */ /* 0x002fc80000000000 */
[----:B------:R-:W-:-:S04]  /*7060*/  FMUL R11, R0, 0.69314718246459960938 ;  /* 0x3f317218000b7820 */ /* 0x000fc80000400000 */
[----:B------:R-:W-:-:S07]  /*7070*/  FFMA R11, R4, UR4, R11 ;  /* 0x00000004040b7c23 */ /* 0x000fce000800000b */
.L_x_54:
[----:B------:R-:W-:Y:S05]  /*7080*/  BSYNC B0 ;  /* 0x0000000000007941 */ /* 0x000fea0003800000 */
.L_x_53:
[----:B------:R-:W-:Y:S01]  /*7090*/  FSETP.NE.AND P0, PT, R15, -R20, PT ;  /* 0x800000140f00720b */ /* 0x000fe20003f05000 */
[----:B------:R-:W-:Y:S01]  /*70a0*/  ULDC UR4, c[0x0][0x608] ;  /* 0x0001820000047ab9 */ /* 0x000fe20000000800 */
[----:B------:R-:W-:Y:S01]  /*70b0*/  BSSY B0, `(.L_x_58) ;  /* 0x0000039000007945 */ /* 0x000fe20003800000 */
[----:B------:R-:W-:-:S04]  /*70c0*/  FMUL R7, R7, UR4 ;  /* 0x0000000407077c20 */ /* 0x000fc80008400000 */
        /* <DEDUP_REMOVED lines=32> */
[----:B------:R-:W-:Y:S06]  /*72d0*/  @!P0 BRA `(.L_x_59) ;  /* 0x0000000000588947 */ /* 0x000fec0003800000 */
[----:B------:R-:W-:Y:S01]  /*72e0*/  IADD3 R0, R8, 0x1800000, RZ ;  /* 0x0180000008007810 */ /* 0x000fe20007ffe0ff */
[----:B------:R-:W-:Y:S03]  /*72f0*/  BSSY B1, `(.L_x_60) ;  /* 0x000000d000017945 */ /* 0x000fe60003800000 */
[----:B------:R-:W-:-:S04]  /*7300*/  LOP3.LUT R0, R0, 0x7f800000, RZ, 0xc0, !PT ;  /* 0x7f80000000007812 */ /* 0x000fc800078ec0ff */
[----:B------:R-:W-:-:S13]  /*7310*/  ISETP.GT.U32.AND P0, PT, R0, 0x1ffffff, PT ;  /* 0x01ffffff0000780c */ /* 0x000fda0003f04070 */
[----:B------:R-:W-:Y:S05]  /*7320*/  @P0 BRA `(.L_x_61) ;  /* 0x0000000000140947 */ /* 0x000fea0003800000 */
[----:B------:R-:W-:Y:S01]  /*7330*/  IMAD.MOV.U32 R3, RZ, RZ, R8 ;  /* 0x000000ffff037224 */ /* 0x000fe200078e0008 */
[----:B------:R-:W-:-:S07]  /*7340*/  MOV R14, 0x7360 ;  /* 0x00007360000e7802 */ /* 0x000fce0000000f00 */
[----:B------:R-:W-:Y:S05]  /*7350*/  CALL.REL.NOINC `($__internal_0_$__cuda_sm20_rcp_rn_f32_slowpath) ;  /* 0x0000003800547944 */ /* 0x000fea0003c00000 */
[----:B------:R-:W-:Y:S01]  /*7360*/  MOV R10, R0 ;  /* 0x00000000000a7202 */ /* 0x000fe20000000f00 */
[----:B------:R-:W-:Y:S06]  /*7370*/  BRA `(.L_x_62) ;  /* 0x0000000000107947 */ /* 0x000fec0003800000 */
.L_x_61:
[----:B------:R-:W1:Y:S02]  /*7380*/  MUFU.RCP R3, R8 ;  /* 0x0000000800037308 */ /* 0x000e640000001000 */
[----:B-1----:R-:W-:-:S04]  /*7390*/  FFMA R0, R8, R3, -1 ;  /* 0xbf80000008007423 */ /* 0x002fc80000000003 */
[----:B------:R-:W-:-:S04]  /*73a0*/  FADD.FTZ R0, -R0, -RZ ;  /* 0x800000ff00007221 */ /* 0x000fc80000010100 */
[----:B------:R-:W-:-:S07]  /*73b0*/  FFMA R10, R3, R0, R3 ;  /* 0x00000000030a7223 */ /* 0x000fce0000000003 */
.L_x_62:
[----:B------:R-:W-:Y:S05]  /*73c0*/  BSYNC B1 ;  /* 0x0000000000017941 */ /* 0x000fea0003800000 */
.L_x_60:
[----:B------:R-:W-:Y:S01]  /*73d0*/  FSETP.GEU.AND P0, PT, |R8|, 1.175494350822287508e-38, PT ;  /* 0x008000000800780b */ /* 0x000fe20003f0e200 */
[----:B------:R-:W-:-:S12]  /*73e0*/  ULDC UR4, c[0x0][0x600] ;  /* 0x0001800000047ab9 */ /* 0x000fd80000000800 */
[----:B------:R-:W-:-:S04]  /*73f0*/  @!P0 FMUL R8, R8, 16777216 ;  /* 0x4b80000008088820 */ /* 0x000fc80000400000 */
[----:B------:R-:W1:Y:S02]  /*7400*/  MUFU.LG2 R0, R8 ;  /* 0x0000000800007308 */ /* 0x000e640000000c00 */
[----:B-1----:R-:W-:-:S04]  /*7410*/  @!P0 FADD R0, R0, -24 ;  /* 0xc1c0000000008421 */ /* 0x002fc80000000000 */
[----:B------:R-:W-:-:S04]  /*7420*/  FMUL R0, R0, 0.69314718246459960938 ;  /* 0x3f31721800007820 */ /* 0x000fc80000400000 */
[----:B------:R-:W-:-:S07]  /*7430*/  FFMA R9, R5, UR4, R0 ;  /* 0x0000000405097c23 */ /* 0x000fce0008000000 */
.L_x_59:
[----:B------:R-:W-:Y:S05]  /*7440*/  BSYNC B0 ;  /* 0x0000000000007941 */ /* 0x000fea0003800000 */
.L_x_58:
[----:B------:R-:W-:Y:S01]  /*7450*/  SHF.L.U32 R0, R120, 0x1f, RZ ;  /* 0x0000001f78007819 */ /* 0x000fe200000006ff */
[----:B------:R-:W-:Y:S01]  /*7460*/  UISETP.NE.AND UP0, UPT, UR49, 0x1, UPT ;  /* 0x000000013100788c */ /* 0x000fe2000bf05270 */
[----:B------:R-:W-:Y:S01]  /*7470*/  LOP3.LUT P0, RZ, R2, 0x3, RZ, 0xc0, !PT ;  /* 0x0000000302ff7812 */ /* 0x000fe2000780c0ff */
[----:B------:R-:W-:Y:S01]  /*7480*/  UISETP.NE.AND UP1, UPT, UR49, 0x2, UPT ;  /* 0x000000023100788c */ /* 0x000fe2000bf25270 */
[----:B------:R-:W1:Y:S01]  /*7490*/  SYNCS.PHASECHK.TRANS64.TRYWAIT P1, [UR50+0x8], R0 ;  /* 0x00000800ff0075a7 */ /* 0x000e620008020172 */
[----:B------:R-:W-:Y:S02]  /*74a0*/  ULDC UR4, c[0x0][0x608] ;  /* 0x0001820000047ab9 */ /* 0x000fe40000000800 */
[----:B------:R-:W-:-:S05]  /*74b0*/  FMUL R10, R10, UR4 ;  /* 0x000000040a0a7c20 */ /* 0x000fca0008400000 */
[----:B------:R-:W-:Y:S02]  /*74c0*/  @!UP0 ULOP3.LUT UP2, URZ, UR44, 0x2, URZ, 0xc0, !UPT ;  /* 0x000000022c3f8892 */ /* 0x000fe4000f84c03f */
[----:B------:R-:W-:Y:S02]  /*74d0*/  @!UP0 ULOP3.LUT UR44, UR44, 0x1, URZ, 0xc0, !UPT ;  /* 0x000000012c2c8892 */ /* 0x000fe4000f8ec03f */
[----:B------:R-:W-:Y:S02]  /*74e0*/  @!UP0 USEL UR5, URZ, 0x1, UP2 ;  /* 0x000000013f058887 */ /* 0x000fe40009000000 */
[----:B------:R-:W-:Y:S02]  /*74f0*/  @!UP1 UIADD3 UR6, UR44, 0x1, URZ ;  /* 0x000000012c069890 */ /* 0x000fe4000fffe03f */
[----:B------:R-:W-:Y:S02]  /*7500*/  @!UP0 ULOP3.LUT UR43, UR43, UR5, URZ, 0x3c, !UPT ;  /* 0x000000052b2b8292 */ /* 0x000fe4000f8e3c3f */
[----:B------:R-:W-:-:S02]  /*7510*/  @!UP1 UISETP.GT.U32.AND UP2, UPT, UR6, 0x1, UPT ;  /* 0x000000010600988c */ /* 0x000fc4000bf44070 */
[----:B------:R-:W-:Y:S02]  /*7520*/  @!UP1 ULOP3.LUT UR44, UR44, 0x1, URZ, 0xc, !UPT ;  /* 0x000000012c2c9892 */ /* 0x000fe4000f8e0c3f */
[----:B------:R-:W-:-:S04]  /*7530*/  @!UP1 USEL UR5, URZ, 0x1, !UP2 ;  /* 0x000000013f059887 */ /* 0x000fc8000d000000 */
[----:B------:R-:W-:Y:S01]  /*7540*/  @!UP1 ULOP3.LUT UR43, UR43, UR5, URZ, 0x3c, !UPT ;  /* 0x000000052b2b9292 */ /* 0x000fe2000f8e3c3f */
[----:B-1----:R-:W-:Y:S11]  /*7550*/  @!P1 BRA `(.L_x_63) ;  /* 0x0000003000dc9947 */ /* 0x002ff60003800000 */
.L_x_132:
[----:B------:R-:W-:Y:S04]  /*7560*/  BSSY B0, `(.L_x_64) ;  /* 0x000001b000007945 */ /* 0x000fe80003800000 */
[----:B------:R-:W-:Y:S05]  /*7570*/  @P0 BRA `(.L_x_65) ;  /* 0x0000000000640947 */ /* 0x000fea0003800000 */
[----:B------:R-:W2:Y:S01]  /*7580*/  LDC.64 R6, c[0x0][0x688] ;  /* 0x0001a200ff067b82 */ /* 0x000ea20000000a00 */
[----:B-1----:R-:W-:Y:S01]  /*7590*/  LOP3.LUT R0, R2, 0x60, RZ, 0xc0, !PT ;  /* 0x0000006002007812 */ /* 0x002fe200078ec0ff */
[----:B------:R-:W-:Y:S01]  /*75a0*/  UIADD3 UR4, -UR41, URZ, URZ ;  /* 0x0000003f29047290 */ /* 0x000fe2000fffe13f */
[----:B------:R-:W-:Y:S01]  /*75b0*/  SHF.R.U32.HI R4, RZ, 0x2, R2 ;  /* 0x00000002ff047819 */ /* 0x000fe20000011602 */
[----:B------:R-:W-:Y:S01]  /*75c0*/  ULDC UR5, c[0x0][0xa10] ;  /* 0x0002840000057ab9 */ /* 0x000fe20000000800 */
[----:B------:R-:W-:Y:S01]  /*75d0*/  SHF.R.U32.HI R0, RZ, 0x5, R0 ;  /* 0x00000005ff007819 */ /* 0x000fe20000011600 */
[----:B------:R-:W-:Y:S01]  /*75e0*/  UIMAD UR4, UR5, UR4, UR40 ;  /* 0x00000004050472a4 */ /* 0x000fe2000f8e0228 */
[----:B------:R-:W-:Y:S01]  /*75f0*/  LOP3.LUT R4, R4, 0x7, RZ, 0xc0, !PT ;  /* 0x0000000704047812 */ /* 0x000fe200078ec0ff */
[----:B------:R-:W-:Y:S01]  /*7600*/  IMAD.SHL.U32 R3, R16, 0x40, RZ ;  /* 0x0000004010037824 */ /* 0x000fe200078e00ff */
[----:B------:R-:W-:-:S04]  /*7610*/  SHF.L.U32 R5, R0, 0x4, RZ ;  /* 0x0000000400057819 */ /* 0x000fc800000006ff */
[----:B------:R-:W-:-:S05]  /*7620*/  LOP3.LUT R4, R5, 0xfffffff0, R4, 0xe2, !PT ;  /* 0xfffffff005047812 */ /* 0x000fca00078ee204 */
[----:B------:R-:W-:Y:S02]  /*7630*/  IMAD.IADD R5, R3, 0x1, R4 ;  /* 0x0000000103057824 */ /* 0x000fe400078e0204 */
[----:B--2---:R-:W-:-:S03]  /*7640*/  IMAD R0, R6, UR4, R3 ;  /* 0x0000000406007c24 */ /* 0x004fc6000f8e0203 */
[----:B------:R-:W-:Y:S01]  /*7650*/  IADD3 R6, R5, 0x8, RZ ;  /* 0x0000000805067810 */ /* 0x000fe20007ffe0ff */
[----:B------:R-:W-:Y:S01]  /*7660*/  ULDC UR4, c[0x0][0x288] ;  /* 0x0000a20000047ab9 */ /* 0x000fe20000000800 */
[----:B------:R-:W-:Y:S01]  /*7670*/  IMAD R3, R7, UR36, R0 ;  /* 0x0000002407037c24 */ /* 0x000fe2000f8e0200 */
[----:B------:R-:W-:Y:S02]  /*7680*/  ISETP.GE.U32.AND P0, PT, R5, UR4, PT ;  /* 0x0000000405007c0c */ /* 0x000fe4000bf06070 */
[----:B------:R-:W-:Y:S01]  /*7690*/  ISETP.GE.U32.AND P1, PT, R6, UR4, PT ;  /* 0x0000000406007c0c */ /* 0x000fe2000bf26070 */
[----:B------:R-:W-:Y:S01]  /*76a0*/  ULDC.64 UR4, c[0x0][0x680] ;  /* 0x0001a00000047ab9 */ /* 0x000fe20000000a00 */
[----:B------:R-:W-:-:S04]  /*76b0*/  IADD3 R0, P2, R4, R3, RZ ;  /* 0x0000000304007210 */ /* 0x000fc80007f5e0ff */
[----:B------:R-:W-:Y:S02]  /*76c0*/  LEA.HI.X.SX32 R3, R3, RZ, 0x1, P2 ;  /* 0x000000ff03037211 */ /* 0x000fe400010f0eff */
[----:B------:R-:W-:-:S04]  /*76d0*/  LEA R4, P2, R0, UR4, 0x2 ;  /* 0x0000000400047c11 */ /* 0x000fc8000f8410ff */
[----:B------:R-:W-:-:S05]  /*76e0*/  LEA.HI.X R5, R0, UR5, R3, 0x2, P2 ;  /* 0x0000000500057c11 */ /* 0x000fca00090f1403 */
[----:B------:R2:W-:Y:S04]  /*76f0*/  @!P0 STG.E desc[UR56][R4.64], R11 ;  /* 0x0000000b04008986 */ /* 0x0005e8000c101938 */
[----:B------:R2:W-:Y:S02]  /*7700*/  @!P1 STG.E desc[UR56][R4.64+0x20], R9 ;  /* 0x0000200904009986 */ /* 0x0005e4000c101938 */
.L_x_65:
[----:B------:R-:W-:Y:S05]  /*7710*/  BSYNC B0 ;  /* 0x0000000000007941 */ /* 0x000fea0003800000 */
.L_x_64:
[----:B------:R-:W-:Y:S01]  /*7720*/  ULDC.64 UR4, c[0x0][0x730] ;  /* 0x0001cc0000047ab9 */ /* 0x000fe20000000a00 */
[-C--:B------:R-:W-:Y:S01]  /*7730*/  FMUL R88, R26, R10.reuse ;  /* 0x0000000a1a587220 */ /* 0x080fe20000400000 */
[----:B------:R-:W-:Y:S01]  /*7740*/  ISETP.NE.U32.AND P0, PT, RZ, UR4, PT ;  /* 0x00000004ff007c0c */ /* 0x000fe2000bf05070 */
[-C--:B------:R-:W-:Y:S01]  /*7750*/  FMUL R89, R27, R10.reuse ;  /* 0x0000000a1b597220 */ /* 0x080fe20000400000 */
[-C--:B------:R-:W-:Y:S01]  /*7760*/  FMUL R30, R30, R10.reuse ;  /* 0x0000000a1e1e7220 */ /* 0x080fe20000400000 */
[-C--:B------:R-:W-:Y:S01]  /*7770*/  FMUL R31, R31, R10.reuse ;  /* 0x0000000a1f1f7220 */ /* 0x080fe20000400000 */
[----:B------:R-:W-:Y:S01]  /*7780*/  ISETP.NE.AND.EX P0, PT, RZ, UR5, PT, P0 ;  /* 0x00000005ff007c0c */ /* 0x000fe2000bf05300 */
        /* <DEDUP_REMOVED lines=28> */
[----:B------:R-:W-:Y:S06]  /*7950*/  @P0 BRA `(.L_x_66) ;  /* 0x0000000000240947 */ /* 0x000fec0003800000 */
[----:B------:R-:W-:Y:S02]  /*7960*/  ULDC.64 UR4, c[0x0][0x728] ;  /* 0x0001ca0000047ab9 */ /* 0x000fe40000000a00 */
[----:B------:R-:W-:-:S04]  /*7970*/  ISETP.NE.U32.AND P0, PT, RZ, UR4, PT ;  /* 0x00000004ff007c0c */ /* 0x000fc8000bf05070 */
[----:B------:R-:W-:-:S13]  /*7980*/  ISETP.NE.AND.EX P0, PT, RZ, UR5, PT, P0 ;  /* 0x00000005ff007c0c */ /* 0x000fda000bf05300 */
[----:B------:R-:W-:Y:S05]  /*7990*/  @!P0 BRA `(.L_x_67) ;  /* 0x00000000000c8947 */ /* 0x000fea0003800000 */
[----:B--2---:R-:W2:Y:S02]  /*79a0*/  LDC.64 R4, c[0x0][0x728] ;  /* 0x0001ca00ff047b82 */ /* 0x004ea40000000a00 */
[----:B--2---:R3:W5:Y:S01]  /*79b0*/  LDG.E R22, desc[UR56][R4.64] ;  /* 0x0000003804167981 */ /* 0x004762000c1e1900 */
[----:B------:R-:W-:Y:S05]  /*79c0*/  BRA `(.L_x_66) ;  /* 0x0000000000087947 */ /* 0x000fea0003800000 */
.L_x_67:
[----:B------:R-:W-:Y:S02]  /*79d0*/  ULDC UR4, c[0x0][0x720] ;  /* 0x0001c80000047ab9 */ /* 0x000fe40000000800 */
[----:B------:R-:W-:-:S07]  /*79e0*/  IMAD.U32 R22, RZ, RZ, UR4 ;  /* 0x00000004ff167e24 */ /* 0x000fce000f8e00ff */
.L_x_66:
[----:B-1----:R-:W-:-:S04]  /*79f0*/  MOV R0, RZ ;  /* 0x000000ff00007202 */ /* 0x002fc80000000f00 */
[----:B------:R-:W-:-:S13]  /*7a00*/  LOP3.LUT P0, RZ, R0, 0x1bf, RZ, 0xc0, !PT ;  /* 0x000001bf00ff7812 */ /* 0x000fda000780c0ff */
[----:B------:R-:W-:Y:S05]  /*7a10*/  @!P0 BRA `(.L_x_68) ;  /* 0x0000000000408947 */ /* 0x000fea0003800000 */
[----:B------:R-:W-:Y:S01]  /*7a20*/  MOV R0, 0x0 ;  /* 0x0000000000007802 */ /* 0x000fe20000000f00 */
[----:B------:R-:W-:Y:S01]  /*7a30*/  ULDC.64 UR4, c[0x4][0x70] ;  /* 0x01001c0000047ab9 */ /* 0x000fe20000000a00 */
[----:B------:R-:W-:Y:S01]  /*7a40*/  ULDC.64 UR6, c[0x4][0x8] ;  /* 0x0100020000067ab9 */ /* 0x000fe20000000a00 */
[----:B--23--:R-:W-:Y:S01]  /*7a50*/  MOV R4, UR4 ;  /* 0x0000000400047c02 */ /* 0x00cfe20008000f00 */
[----:B------:R1:W2:Y:S01]  /*7a60*/  LDC.64 R14, c[0x4][R0] ;  /* 0x01000000000e7b82 */ /* 0x0002a20000000a00 */
[----:B------:R-:W-:Y:S01]  /*7a70*/  IMAD.U32 R5, RZ, RZ, UR5 ;  /* 0x00000005ff057e24 */ /* 0x000fe2000f8e00ff */
[----:B------:R-:W-:Y:S01]  /*7a80*/  ULDC.64 UR4, c[0x4][0x78] ;  /* 0x01001e0000047ab9 */ /* 0x000fe20000000a00 */
[----:B------:R-:W-:Y:S01]  /*7a90*/  MOV R10, UR6 ;  /* 0x00000006000a7c02 */ /* 0x000fe20008000f00 */
[----:B------:R-:W-:Y:S01]  /*7aa0*/  IMAD.U32 R7, RZ, RZ, UR5 ;  /* 0x00000005ff077e24 */ /* 0x000fe2000f8e00ff */
[----:B------:R-:W-:Y:S01]  /*7ab0*/  MOV R6, UR4 ;  /* 0x0000000400067c02 */ /* 0x000fe20008000f00 */
[----:B------:R-:W-:Y:S01]  /*7ac0*/  IMAD.U32 R11, RZ, RZ, UR7 ;  /* 0x00000007ff0b7e24 */ /* 0x000fe2000f8e00ff */
[----:B------:R-:W-:Y:S01]  /*7ad0*/  MOV R8, 0x70 ;  /* 0x0000007000087802 */ /* 0x000fe20000000f00 */
[----:B------:R-:W-:Y:S01]  /*7ae0*/  IMAD.MOV.U32 R12, RZ, RZ, 0x1 ;  /* 0x00000001ff0c7424 */ /* 0x000fe200078e00ff */
[----:B-1----:R-:W-:-:S07]  /*7af0*/  MOV R13, RZ ;  /* 0x000000ff000d7202 */ /* 0x002fce0000000f00 */
[----:B------:R-:W-:-:S07]  /*7b00*/  LEPC R20, `(.L_x_68) ;  /* 0x000000001014794e */ /* 0x000fce0000000000 */
[----:B--2--5:R-:W-:Y:S05]  /*7b10*/  CALL.ABS.NOINC R14 ;  /* 0x000000000e007343 */ /* 0x024fea0003c00000 */
.L_x_68:
[----:B------:R-:W-:Y:S01]  /*7b20*/  MOV R3, UR49 ;  /* 0x0000003100037c02 */ /* 0x000fe20008000f00 */
[----:B------:R-:W-:-:S04]  /*7b30*/  IMAD.U32 R26, RZ, RZ, UR37 ;  /* 0x00000025ff1a7e24 */ /* 0x000fc8000f8e00ff */
[----:B------:R-:W-:-:S04]  /*7b40*/  IMAD R26, R3, 0x2200, R26 ;  /* 0x00002200031a7824 */ /* 0x000fc800078e021a */
[----:B------:R-:W-:-:S05]  /*7b50*/  VIADD R27, R26, 0x19e00 ;  /* 0x00019e001a1b7836 */ /* 0x000fca0000000000 */
        /* <DEDUP_REMOVED lines=18> */
.L_x_69:
[C---:B------:R-:W-:Y:S01]  /*7c80*/  IMAD.SHL.U32 R0, R2.reuse, 0x10, RZ ;  /* 0x0000001002007824 */ /* 0x040fe200078e00ff */
[----:B------:R-:W-:Y:S01]  /*7c90*/  SHF.L.U32 R3, R2, 0x5, RZ ;  /* 0x0000000502037819 */ /* 0x000fe200000006ff */
[----:B------:R-:W-:Y:S01]  /*7ca0*/  ULDC.64 UR4, c[0x0][0x730] ;  /* 0x0001cc0000047ab9 */ /* 0x000fe20000000a00 */
[----:B--23--:R-:W-:Y:S02]  /*7cb0*/  SHF.R.U32.HI R5, RZ, 0x1, R2 ;  /* 0x00000001ff057819 */ /* 0x00cfe40000011602 */
[----:B------:R-:W-:Y:S02]  /*7cc0*/  LOP3.LUT R0, R0, 0x600, RZ, 0xc0, !PT ;  /* 0x0000060000007812 */ /* 0x000fe400078ec0ff */
[----:B------:R-:W-:Y:S02]  /*7cd0*/  LOP3.LUT R4, R3, 0xc0, RZ, 0xc0, !PT ;  /* 0x000000c003047812 */ /* 0x000fe400078ec0ff */
[--C-:B------:R-:W-:Y:S02]  /*7ce0*/  LOP3.LUT R0, R0, 0x20, R3.reuse, 0xf8, !PT ;  /* 0x0000002000007812 */ /* 0x100fe400078ef803 */
[----:B------:R-:W-:Y:S01]  /*7cf0*/  ISETP.NE.U32.AND P0, PT, RZ, UR4, PT ;  /* 0x00000004ff007c0c */ /* 0x000fe2000bf05070 */
[----:B------:R-:W-:Y:S01]  /*7d00*/  ULDC UR4, c[0x0][0x720] ;  /* 0x0001c80000047ab9 */ /* 0x000fe20000000800 */
[----:B------:R-:W-:-:S02]  /*7d10*/  LOP3.LUT R3, R0, 0x100, R3, 0xf8, !PT ;  /* 0x0000010000037812 */ /* 0x000fc400078ef803 */
[----:B------:R-:W-:Y:S02]  /*7d20*/  LOP3.LUT R0, R2, 0x7f, RZ, 0xc0, !PT ;  /* 0x0000007f02007812 */ /* 0x000fe400078ec0ff */
[----:B------:R-:W-:Y:S02]  /*7d30*/  ISETP.NE.AND.EX P0, PT, RZ, UR5, PT, P0 ;  /* 0x00000005ff007c0c */ /* 0x000fe4000bf05300 */
[----:B------:R-:W-:Y:S02]  /*7d40*/  IADD3 R0, R0, 0x1f, RZ ;  /* 0x0000001f00007810 */ /* 0x000fe40007ffe0ff */
[----:B------:R-:W-:Y:S01]  /*7d50*/  LOP3.LUT R4, R4, 0x8, R5, 0xf8, !PT ;  /* 0x0000000804047812 */ /* 0x000fe200078ef805 */
[----:B------:R-:W-:Y:S01]  /*7d60*/  IMAD.SHL.U32 R5, R2, 0x4, RZ ;  /* 0x0000000402057824 */ /* 0x000fe200078e00ff */
[----:B-----5:R-:W-:Y:S02]  /*7d70*/  FSEL R90, R22, UR4, !P0 ;  /* 0x00000004165a7c08 */ /* 0x020fe4000c000000 */
[----:B------:R-:W-:-:S02]  /*7d80*/  ISETP.GT.U32.AND P1, PT, R0, 0x3e, PT ;  /* 0x0000003e0000780c */ /* 0x000fc40003f24070 */
[----:B------:R-:W-:Y:S01]  /*7d90*/  LOP3.LUT R4, R4, 0x18, R5, 0x78, !PT ;  /* 0x0000001804047812 */ /* 0x000fe200078e7805 */
[-C--:B------:R-:W-:Y:S01]  /*7da0*/  FMUL R5, R88, R90.reuse ;  /* 0x0000005a58057220 */ /* 0x080fe20000400000 */
[-C--:B------:R-:W-:Y:S01]  /*7db0*/  FMUL R0, R89, R90.reuse ;  /* 0x0000005a59007220 */ /* 0x080fe20000400000 */
[----:B------:R-:W-:Y:S01]  /*7dc0*/  FMUL R25, R25, R90 ;  /* 0x0000005a19197220 */ /* 0x000fe20000400000 */
[----:B------:R-:W-:Y:S01]  /*7dd0*/  LOP3.LUT R3, R3, R4, RZ, 0xfc, !PT ;  /* 0x0000000403037212 */ /* 0x000fe200078efcff */
[-C--:B------:R-:W-:Y:S01]  /*7de0*/  FMUL R4, R24, R90.reuse ;  /* 0x0000005a18047220 */ /* 0x080fe20000400000 */
[-C--:B------:R-:W-:Y:S01]  /*7df0*/  FMUL R7, R30, R90.reuse ;  /* 0x0000005a1e077220 */ /* 0x080fe20000400000 */
[-C--:B------:R-:W-:Y:S01]  /*7e00*/  FMUL R8, R31, R90.reuse ;  /* 0x0000005a1f087220 */ /* 0x080fe20000400000 */
[-C--:B------:R-:W-:Y:S01]  /*7e10*/  FMUL R9, R34, R90.reuse ;  /* 0x0000005a22097220 */ /* 0x080fe20000400000 */
[-C--:B------:R-:W-:Y:S01]  /*7e20*/  FMUL R10, R35, R90.reuse ;  /* 0x0000005a230a7220 */ /* 0x080fe20000400000 */
        /* <DEDUP_REMOVED lines=9> */
[----:B------:R-:W-:Y:S01]  /*7ec0*/  IMAD.MOV.U32 R0, RZ, RZ, 0x20 ;  /* 0x00000020ff007424 */ /* 0x000fe200078e00ff */
[----:B------:R-:W-:Y:S01]  /*7ed0*/  LOP3.LUT P0, RZ, R2, 0x4, RZ, 0xc0, !PT ;  /* 0x0000000402ff7812 */ /* 0x000fe2000780c0ff */
        /* <DEDUP_REMOVED lines=13> */
[----:B------:R-:W-:Y:S01]  /*7fb0*/  F2FP.BF16.F32.PACK_AB R7, R8, R7 ;  /* 0x000000070807723e */ /* 0x000fe200000010ff */
        /* <DEDUP_REMOVED lines=38> */
[----:B------:R-:W-:Y:S01]  /*8220*/  IMAD R25, R3, 0x2, R26 ;  /* 0x0000000203197824 */ /* 0x000fe200078e021a */
[----:B------:R-:W-:-:S02]  /*8230*/  F2FP.BF16.F32.PACK_AB R8, R33, R32 ;  /* 0x000000202108723e */ /* 0x000fc400000010ff */
[----:B------:R-:W-:Y:S02]  /*8240*/  F2FP.BF16.F32.PACK_AB R10, R37, R36 ;  /* 0x00000024250a723e */ /* 0x000fe400000010ff */
[----:B------:R-:W-:Y:S02]  /*8250*/  F2FP.BF16.F32.PACK_AB R11, R12, R11 ;  /* 0x0000000b0c0b723e */ /* 0x000fe400000010ff */
[----:B------:R-:W-:Y:S02]  /*8260*/  SEL R0, R0, 0xffffffe0, !P0 ;  /* 0xffffffe000007807 */ /* 0x000fe40004000000 */
[----:B------:R-:W-:Y:S01]  /*8270*/  LEA R27, R3, R27, 0x1 ;  /* 0x0000001b031b7211 */ /* 0x000fe200078e08ff */
[----:B------:R-:W-:Y:S06]  /*8280*/  @P1 BRA `(.L_x_70) ;  /* 0x0000000000041947 */ /* 0x000fec0003800000 */
[----:B------:R-:W-:-:S04]  /*8290*/  DEPBAR.LE SB0, 0x1 ;  /* 0x000080400000791a */ /* 0x000fc80000000000 */
.L_x_70:
[----:B------:R-:W-:Y:S05]  /*82a0*/  WARPSYNC.ALL ;  /* 0x0000000000007948 */ /* 0x000fea0003800000 */
[----:B------:R-:W-:Y:S01]  /*82b0*/  BAR.SYNC.DEFER_BLOCKING 0x1, 0x80 ;  /* 0x0042000000007b1d */ /* 0x000fe20000010000 */
[----:B------:R-:W-:Y:S02]  /*82c0*/  IADD3 R3, R27, R0, RZ ;  /* 0x000000001b037210 */ /* 0x000fe40007ffe0ff */
[----:B------:R-:W-:Y:S02]  /*82d0*/  F2FP.BF16.F32.PACK_AB R13, R13, R14 ;  /* 0x0000000e0d0d723e */ /* 0x000fe400000010ff */
[----:B------:R-:W-:Y:S01]  /*82e0*/  F2FP.BF16.F32.PACK_AB R12, R41, R40 ;  /* 0x00000028290c723e */ /* 0x000fe200000010ff */
[----:B------:R-:W-:Y:S01]  /*82f0*/  BSSY B0, `(.L_x_71) ;  /* 0x000001f000007945 */ /* 0x000fe20003800000 */
[----:B------:R-:W-:-:S02]  /*8300*/  F2FP.BF16.F32.PACK_AB R14, R45, R44 ;  /* 0x0000002c2d0e723e */ /* 0x000fc400000010ff */
[----:B------:R-:W-:Y:S02]  /*8310*/  F2FP.BF16.F32.PACK_AB R15, R15, R20 ;  /* 0x000000140f0f723e */ /* 0x000fe400000010ff */
[----:B------:R-:W-:Y:S02]  /*8320*/  F2FP.BF16.F32.PACK_AB R88, R49, R48 ;  /* 0x000000303158723e */ /* 0x000fe400000010ff */
[----:B------:R-:W-:Y:S02]  /*8330*/  F2FP.BF16.F32.PACK_AB R89, R21, R24 ;  /* 0x000000181559723e */ /* 0x000fe400000010ff */
[----:B------:R-:W-:Y:S02]  /*8340*/  F2FP.BF16.F32.PACK_AB R90, R53, R52 ;  /* 0x00000034355a723e */ /* 0x000fe400000010ff */
[----:B------:R-:W-:Y:S02]  /*8350*/  F2FP.BF16.F32.PACK_AB R91, R28, R31 ;  /* 0x0000001f1c5b723e */ /* 0x000fe400000010ff */
[----:B------:R-:W-:Y:S01]  /*8360*/  IADD3 R0, R0, 0x1000, R27 ;  /* 0x0000100000007810 */ /* 0x000fe20007ffe01b */
[----:B------:R1:W-:Y:S04]  /*8370*/  STSM.16.M88.4 [R25+0x19e00], R4 ;  /* 0x019e000419007844 */ /* 0x0003e80000000200 */
[----:B------:R1:W-:Y:S01]  /*8380*/  STSM.16.M88.4 [R3], R8 ;  /* 0x0000000803007844 */ /* 0x0003e20000000200 */
[----:B------:R-:W-:Y:S01]  /*8390*/  @!PT LDS RZ, [RZ] ;  /* 0x00000000fffff984 */ /* 0x000fe20000000800 */
[----:B------:R-:W-:Y:S01]  /*83a0*/  @!PT LDS RZ, [RZ] ;  /* 0x00000000fffff984 */ /* 0x000fe20000000800 */
[----:B------:R-:W-:Y:S01]  /*83b0*/  @!PT LDS RZ, [RZ] ;  /* 0x00000000fffff984 */ /* 0x000fe20000000800 */
[----:B------:R-:W-:Y:S01]  /*83c0*/  @!PT LDS RZ, [RZ] ;  /* 0x00000000fffff984 */ /* 0x000fe20000000800 */
[----:B------:R2:W-:Y:S06]  /*83d0*/  MEMBAR.ALL.CTA ;  /* 0x0000000000007992 */ /* 0x0005ec0000008000 */
[----:B--2---:R-:W2:Y:S02]  /*83e0*/  FENCE.VIEW.ASYNC.S ;  /* 0x00000000000073c6 */ /* 0x004ea40000000000 */
[----:B--2---:R-:W-:Y:S06]  /*83f0*/  BAR.SYNC.DEFER_BLOCKING 0x1, 0x80 ;  /* 0x0042000000007b1d */ /* 0x004fec0000010000 */
[----:B------:R-:W-:Y:S05]  /*8400*/  @P1 BRA `(.L_x_72) ;  /* 0x0000000000341947 */ /* 0x000fea0003800000 */
[----:B------:R-:W-:Y:S01]  /*8410*/  R2UR UR34, R16 ;  /* 0x00000000102272ca */ /* 0x000fe200000e0000 */
[----:B------:R-:W-:Y:S01]  /*8420*/  UIADD3 UR35, -UR41, URZ, URZ ;  /* 0x0000003f29237290 */ /* 0x000fe2000fffe13f */
[----:B------:R-:W-:Y:S01]  /*8430*/  R2UR UR32, R26 ;  /* 0x000000001a2072ca */ /* 0x000fe200000e0000 */
[----:B------:R-:W-:Y:S01]  /*8440*/  UIADD3 UR6, UP0, UR54, 0x670, URZ ;  /* 0x0000067036067890 */ /* 0x000fe2000ff1e03f */
[----:B------:R-:W-:Y:S01]  /*8450*/  ULDC UR4, c[0x0][0xa10] ;  /* 0x0002840000047ab9 */ /* 0x000fe20000000800 */
[----:B------:R-:W-:Y:S01]  /*8460*/  UMOV UR33, URZ ;  /* 0x0000003f00217c82 */ /* 0x000fe20008000000 */
[----:B------:R-:W-:Y:S02]  /*8470*/  UIMAD UR35, UR4, UR35, UR40 ;  /* 0x00000023042372a4 */ /* 0x000fe4000f8e0228 */
[----:B------:R-:W-:-:S05]  /*8480*/  UIADD3.X UR7, URZ, UR55, URZ, UP0, !UPT ;  /* 0x000000373f077290 */ /* 0x000fca00087fe43f */
[----:B------:R-:W-:Y:S02]  /*8490*/  USHF.L.U32 UR34, UR34, 0x6, URZ ;  /* 0x0000000622227899 */ /* 0x000fe4000800063f */
[----:B------:R-:W-:-:S09]  /*84a0*/  UIADD3 UR32, UR32, 0x19e00, URZ ;  /* 0x00019e0020207890 */ /* 0x000fd2000fffe03f */
[----:B------:R2:W-:Y:S01]  /*84b0*/  UTMASTG.4D [UR32], [UR6] ;  /* 0x00000020060073b5 */ /* 0x0005e20008018000 */
[----:B------:R0:W-:Y:S01]  /*84c0*/  UTMACMDFLUSH ;  /* 0x00000000000079b7 */ /* 0x0001e20000000000 */
[----:B--2---:R-:W-:-:S04]  /*84d0*/  DEPBAR.LE SB0, 0x1 ;  /* 0x000080400000791a */ /* 0x004fc80000000000 */
.L_x_72:
[----:B------:R-:W-:Y:S05]  /*84e0*/  BSYNC B0 ;  /* 0x0000000000007941 */ /* 0x000fea0003800000 */
.L_x_71:
[----:B------:R-:W-:Y:S01]  /*84f0*/  BAR.SYNC.DEFER_BLOCKING 0x1, 0x80 ;  /* 0x0042000000007b1d */ /* 0x000fe20000010000 */
[----:B------:R-:W-:Y:S02]  /*8500*/  F2FP.BF16.F32.PACK_AB R64, R65, R64 ;  /* 0x000000404140723e */ /* 0x000fe400000010ff */
[----:B-1----:R-:W-:Y:S02]  /*8510*/  F2FP.BF16.F32.PACK_AB R4, R57, R56 ;  /* 0x000000383904723e */ /* 0x002fe400000010ff */
[----:B------:R-:W-:Y:S01]  /*8520*/  F2FP.BF16.F32.PACK_AB R5, R30, R35 ;  /* 0x000000231e05723e */ /* 0x000fe200000010ff */
[----:B------:R-:W-:Y:S01]  /*8530*/  BSSY B0, `(.L_x_73) ;  /* 0x000001d000007945 */ /* 0x000fe20003800000 */
[----:B------:R-:W-:Y:S02]  /*8540*/  F2FP.BF16.F32.PACK_AB R6, R61, R60 ;  /* 0x0000003c3d06723e */ /* 0x000fe400000010ff */
[----:B------:R-:W-:Y:S02]  /*8550*/  F2FP.BF16.F32.PACK_AB R7, R34, R39 ;  /* 0x000000272207723e */ /* 0x000fe400000010ff */
[----:B------:R-:W-:-:S02]  /*8560*/  F2FP.BF16.F32.PACK_AB R65, R38, R43 ;  /* 0x0000002b2641723e */ /* 0x000fc400000010ff */
[----:B------:R-:W-:Y:S02]  /*8570*/  F2FP.BF16.F32.PACK_AB R66, R69, R68 ;  /* 0x000000444542723e */ /* 0x000fe400000010ff */
[----:B------:R-:W-:Y:S01]  /*8580*/  F2FP.BF16.F32.PACK_AB R67, R42, R47 ;  /* 0x0000002f2a43723e */ /* 0x000fe200000010ff */
        /* <DEDUP_REMOVED lines=15> */
[----:B------:R-:W-:Y:S01]  /*8680*/  UMOV UR33, 0x20 ;  /* 0x0000002000217882 */ /* 0x000fe20000000000 */
[----:B------:R-:W-:Y:S02]  /*8690*/  UIMAD UR35, UR4, UR35, UR40 ;  /* 0x00000023042372a4 */ /* 0x000fe4000f8e0228 */
[----:B------:R-:W-:-:S05]  /*86a0*/  UIADD3.X UR7, URZ, UR55, URZ, UP0, !UPT ;  /* 0x000000373f077290 */ /* 0x000fca00087fe43f */
[----:B------:R-:W-:Y:S02]  /*86b0*/  USHF.L.U32 UR34, UR34, 0x6, URZ ;  /* 0x0000000622227899 */ /* 0x000fe4000800063f */
[----:B------:R-:W-:-:S09]  /*86c0*/  UIADD3 UR32, UR32, 0x1ae00, URZ ;  /* 0x0001ae0020207890 */ /* 0x000fd2000fffe03f */
[----:B------:R2:W-:Y:S01]  /*86d0*/  UTMASTG.4D [UR32], [UR6] ;  /* 0x00000020060073b5 */ /* 0x0005e20008018000 */
[----:B------:R0:W-:Y:S01]  /*86e0*/  UTMACMDFLUSH ;  /* 0x00000000000079b7 */ /* 0x0001e20000000000 */
[----:B--2---:R-:W-:-:S04]  /*86f0*/  DEPBAR.LE SB0, 0x1 ;  /* 0x000080400000791a */ /* 0x004fc80000000000 */
.L_x_74:
[----:B------:R-:W-:Y:S05]  /*8700*/  BSYNC B0 ;  /* 0x0000000000007941 */ /* 0x000fea0003800000 */
.L_x_73:
[----:B------:R-:W-:Y:S01]  /*8710*/  BAR.SYNC.DEFER_BLOCKING 0x1, 0x80 ;  /* 0x0042000000007b1d */ /* 0x000fe20000010000 */
[----:B------:R-:W-:Y:S02]  /*8720*/  F2FP.BF16.F32.PACK_AB R72, R73, R72 ;  /* 0x000000484948723e */ /* 0x000fe400000010ff */
[----:B------:R-:W-:Y:S02]  /*8730*/  F2FP.BF16.F32.PACK_AB R73, R46, R51 ;  /* 0x000000332e49723e */ /* 0x000fe400000010ff */
[----:B------:R-:W-:Y:S01]  /*8740*/  F2FP.BF16.F32.PACK_AB R74, R77, R76 ;  /* 0x0000004c4d4a723e */ /* 0x000fe200000010ff */
[----:B------:R-:W-:Y:S01]  /*8750*/  BSSY B0, `(.L_x_75) ;  /* 0x000001e000007945 */ /* 0x000fe20003800000 */
[----:B------:R-:W-:Y:S02]  /*8760*/  F2FP.BF16.F32.PACK_AB R75, R50, R55 ;  /* 0x00000037324b723e */ /* 0x000fe400000010ff */
[----:B------:R-:W-:Y:S02]  /*8770*/  F2FP.BF16.F32.PACK_AB R60, R81, R80 ;  /* 0x00000050513c723e */ /* 0x000fe400000010ff */
[----:B------:R-:W-:-:S02]  /*8780*/  F2FP.BF16.F32.PACK_AB R61, R54, R59 ;  /* 0x0000003b363d723e */ /* 0x000fc400000010ff */
[----:B------:R-:W-:Y:S02]  /*8790*/  F2FP.BF16.F32.PACK_AB R62, R85, R84 ;  /* 0x00000054553e723e */ /* 0x000fe400000010ff */
[----:B------:R-:W-:Y:S01]  /*87a0*/  F2FP.BF16.F32.PACK_AB R63, R58, R63 ;  /* 0x0000003f3a3f723e */ /* 0x000fe200000010ff */
[----:B------:R2:W-:Y:S04]  /*87b0*/  STSM.16.M88.4 [R27], R4 ;  /* 0x000000041b007844 */ /* 0x0005e80000000200 */
[----:B------:R2:W-:Y:S01]  /*87c0*/  STSM.16.M88.4 [R3], R64 ;  /* 0x0000004003007844 */ /* 0x0005e20000000200 */
[----:B------:R-:W-:Y:S01]  /*87d0*/  @!PT LDS RZ, [RZ] ;  /* 0x00000000fffff984 */ /* 0x000fe20000000800 */
[----:B------:R-:W-:Y:S01]  /*87e0*/  @!PT LDS RZ, [RZ] ;  /* 0x00000000fffff984 */ /* 0x000fe20000000800 */
[----:B------:R-:W-:Y:S01]  /*87f0*/  @!PT LDS RZ, [RZ] ;  /* 0x00000000fffff984 */ /* 0x000fe20000000800 */
[----:B------:R-:W-:Y:S01]  /*8800*/  @!PT LDS RZ, [RZ] ;  /* 0x00000000fffff984 */ /* 0x000fe20000000800 */
[----:B------:R3:W-:Y:S06]  /*8810*/  MEMBAR.ALL.CTA ;  /* 0x0000000000007992 */ /* 0x0007ec0000008000 */
[----:B---3--:R-:W3:Y:S02]  /*8820*/  FENCE.VIEW.ASYNC.S ;  /* 0x00000000000073c6 */ /* 0x008ee40000000000 */
[----:B---3--:R-:W-:Y:S06]  /*8830*/  BAR.SYNC.DEFER_BLOCKING 0x1, 0x80 ;  /* 0x0042000000007b1d */ /* 0x008fec0000010000 */
        /* <DEDUP_REMOVED lines=8> */
[----:B------:R-:W-:Y:S01]  /*88c0*/  UIADD3.X UR7, URZ, UR55, URZ, UP0, !UPT ;  /* 0x000000373f077290 */ /* 0x000fe200087fe43f */
[----:B------:R-:W-:-:S04]  /*88d0*/  UMOV UR12, UR36 ;  /* 0x00000024000c7c82 */ /* 0x000fc80008000000 */
[----:B------:R-:W-:Y:S02]  /*88e0*/  USHF.L.U32 UR10, UR10, 0x6, URZ ;  /* 0x000000060a0a7899 */ /* 0x000fe4000800063f */
[----:B------:R-:W-:-:S09]  /*88f0*/  UIADD3 UR8, UR8, 0x19e00, URZ ;  /* 0x00019e0008087890 */ /* 0x000fd2000fffe03f */
[----:B------:R3:W-:Y:S01]  /*8900*/  UTMASTG.4D [UR8], [UR6] ;  /* 0x00000008060073b5 */ /* 0x0007e20008018000 */
[----:B------:R0:W-:Y:S01]  /*8910*/  UTMACMDFLUSH ;  /* 0x00000000000079b7 */ /* 0x0001e20000000000 */
[----:B---3--:R-:W-:-:S04]  /*8920*/  DEPBAR.LE SB0, 0x1 ;  /* 0x000080400000791a */ /* 0x008fc80000000000 */
.L_x_76:
[----:B------:R-:W-:Y:S05]  /*8930*/  BSYNC B0 ;  /* 0x0000000000007941 */ /* 0x000fea0003800000 */
.L_x_75:
[----:B------:R-:W-:Y:S06]  /*8940*/  BAR.SYNC.DEFER_BLOCKING 0x1, 0x80 ;  /* 0x0042000000007b1d */ /* 0x000fec0000010000 */
[----:B------:R-:W-:Y:S01]  /*8950*/  BSSY B0, `(.L_x_77) ;  /* 0x0000018000007945 */ /* 0x000fe20003800000 */
[----:B------:R3:W-:Y:S04]  /*8960*/  STSM.16.M88.4 [R27+0x1000], R72 ;  /* 0x001000481b007844 */ /* 0x0007e80000000200 */
[----:B------:R3:W-:Y:S01]  /*8970*/  STSM.16.M88.4 [R0], R60 ;  /* 0x0000003c00007844 */ /* 0x0007e20000000200 */
[----:B------:R-:W-:Y:S01]  /*8980*/  @!PT LDS RZ, [RZ] ;  /* 0x00000000fffff984 */ /* 0x000fe20000000800 */
[----:B------:R-:W-:Y:S01]  /*8990*/  @!PT LDS RZ, [RZ] ;  /* 0x00000000fffff984 */ /* 0x000fe20000000800 */
[----:B------:R-:W-:Y:S01]  /*89a0*/  @!PT LDS RZ, [RZ] ;  /* 0x00000000fffff984 */ /* 0x000fe20000000800 */
[----:B------:R-:W-:Y:S01]  /*89b0*/  @!PT LDS RZ, [RZ] ;  /* 0x00000000fffff984 */ /* 0x000fe20000000800 */
[----:B------:R4:W-:Y:S06]  /*89c0*/  MEMBAR.ALL.CTA ;  /* 0x0000000000007992 */ /* 0x0009ec0000008000 */
[----:B----4-:R-:W4:Y:S02]  /*89d0*/  FENCE.VIEW.ASYNC.S ;  /* 0x00000000000073c6 */ /* 0x010f240000000000 */
[----:B----4-:R-:W-:Y:S06]  /*89e0*/  BAR.SYNC.DEFER_BLOCKING 0x1, 0x80 ;  /* 0x0042000000007b1d */ /* 0x010fec0000010000 */
        /* <DEDUP_REMOVED lines=12> */
[----:B------:R4:W-:Y:S02]  /*8ab0*/  UTMASTG.4D [UR8], [UR6] ;  /* 0x00000008060073b5 */ /* 0x0009e40008018000 */
[----:B----4-:R0:W-:Y:S02]  /*8ac0*/  UTMACMDFLUSH ;  /* 0x00000000000079b7 */ /* 0x0101e40000000000 */
.L_x_78:
[----:B------:R-:W-:Y:S05]  /*8ad0*/  BSYNC B0 ;  /* 0x0000000000007941 */ /* 0x000fea0003800000 */
.L_x_77:
[----:B------:R-:W-:Y:S01]  /*8ae0*/  ULEA UR4, UR49, 0xfffffff8, 0x3 ;  /* 0xfffffff831047891 */ /* 0x000fe2000f8e183f */
[----:B------:R-:W-:-:S04]  /*8af0*/  DEPBAR.LE SB0, 0x0 ;  /* 0x000080000000791a */ /* 0x000fc80000000000 */
[----:B------:R-:W-:Y:S01]  /*8b00*/  ULOP3.LUT UR4, UR4, 0x8, URZ, 0xc0, !UPT ;  /* 0x0000000804047892 */ /* 0x000fe2000f8ec03f */
[----:B------:R-:W-:-:S03]  /*8b10*/  LOP3.LUT R120, R120, 0x1, RZ, 0x3c, !PT ;  /* 0x0000000178787812 */ /* 0x000fc600078e3cff */
[----:B------:R-:W-:-:S06]  /*8b20*/  ULOP3.LUT UR4, UR4, 0x18, URZ, 0x3c, !UPT ;  /* 0x0000001804047892 */ /* 0x000fcc000f8e3c3f */
[----:B-1-3--:R-:W-:Y:S01]  /*8b30*/  IMAD.U32 R0, RZ, RZ, UR4 ;  /* 0x00000004ff007e24 */ /* 0x00afe2000f8e00ff */
[----:B------:R-:W-:Y:S02]  /*8b40*/  ULDC UR4, c[0x0][0xc] ;  /* 0x0000030000047ab9 */ /* 0x000fe40000000800 */
[----:B------:R-:W-:Y:S01]  /*8b50*/  IADD3 R17, R17, UR4, RZ ;  /* 0x0000000411117c10 */ /* 0x000fe2000fffe0ff */
[----:B------:R-:W-:Y:S01]  /*8b60*/  ULDC UR4, c[0x0][0xa00] ;  /* 0x0002800000047ab9 */ /* 0x000fe20000000800 */
[----:B------:R1:W-:Y:S02]  /*8b70*/  SYNCS.ARRIVE.TRANS64.A1T0 RZ, [R0+UR37+0x20490], RZ ;  /* 0x020490ff00ff79a7 */ /* 0x0003e40008100025 */
[----:B------:R-:W-:-:S13]  /*8b80*/  ISETP.GE.AND P0, PT, R17, UR4, PT ;  /* 0x0000000411007c0c */ /* 0x000fda000bf06270 */
[----:B-1----:R-:W-:Y:S05]  /*8b90*/  @!P0 BRA `(.L_x_79) ;  /* 0xffffff8000988947 */ /* 0x002fea000383ffff */
[----:B------:R-:W-:Y:S05]  /*8ba0*/  EXIT ;  /* 0x000000000000794d */ /* 0x000fea0003800000 */
.L_x_6:
[----:B------:R-:W-:-:S08]  /*8bb0*/  NOP ;  /* 0x0000000000007918 */ /* 0x000fd00000000000 */
[----:B------:R-:W2:-:S00]  /*8bc0*/  USETMAXREG.DEALLOC.CTAPOOL 0x18 ;  /* 0x00000018000079c8 */ /* 0x000e8000080e0500 */
[----:B------:R-:W-:-:S13]  /*8bd0*/  PLOP3.LUT P3, PT, PT, PT, UP0, 0x80, 0x0 ;  /* 0x000000000000781c */ /* 0x000fda0003f6f008 */
[----:B--2---:R-:W-:Y:S05]  /*8be0*/  @!P3 BRA `(.L_x_80) ;  /* 0x000000080064b947 */ /* 0x004fea0003800000 */
[----:B------:R-:W-:-:S13]  /*8bf0*/  PLOP3.LUT P2, PT, PT, PT, UP1, 0x80, 0x0 ;  /* 0x000000000000781c */ /* 0x000fda0003f4f018 */
[----:B-1----:R-:W-:Y:S05]  /*8c00*/  @P2 EXIT ;  /* 0x000000000000294d */ /* 0x002fea0003800000 */
[----:B------:R-:W-:Y:S02]  /*8c10*/  ULDC UR4, c[0x0][0xa00] ;  /* 0x0002800000047ab9 */ /* 0x000fe40000000800 */
[----:B------:R-:W-:-:S13]  /*8c20*/  ISETP.GE.AND P2, PT, R17, UR4, PT ;  /* 0x0000000411007c0c */ /* 0x000fda000bf46270 */
[----:B------:R-:W-:Y:S05]  /*8c30*/  @P2 EXIT ;  /* 0x000000000000294d */ /* 0x000fea0003800000 */
[----:B------:R-:W-:Y:S01]  /*8c40*/  LOP3.LUT P2, RZ, R2, 0x1f, RZ, 0xc0, !PT ;  /* 0x0000001f02ff7812 */ /* 0x000fe2000784c0ff */
[----:B------:R-:W-:Y:S01]  /*8c50*/  BSSY B0, `(.L_x_81) ;  /* 0x0000091000007945 */ /* 0x000fe20003800000 */
[----:B------:R-:W-:Y:S01]  /*8c60*/  IMAD.MOV.U32 R4, RZ, RZ, 0x1 ;  /* 0x00000001ff047424 */ /* 0x000fe200078e00ff */
[----:B------:R-:W-:Y:S01]  /*8c70*/  MOV R0, RZ ;  /* 0x000000ff00007202 */ /* 0x000fe20000000f00 */
[----:B------:R-:W-:Y:S01]  /*8c80*/  IMAD.MOV.U32 R5, RZ, RZ, 0x1 ;  /* 0x00000001ff057424 */ /* 0x000fe200078e00ff */
[----:B------:R-:W-:Y:S01]  /*8c90*/  PLOP3.LUT P0, PT, P2, P0, PT, 0x2a, 0x0 ;  /* 0x000000000000781c */ /* 0x000fe20001700572 */
[----:B------:R-:W-:Y:S01]  /*8ca0*/  ULOP3.LUT UR18, UR47, 0x2, URZ, 0xfc, !UPT ;  /* 0x000000022f127892 */ /* 0x000fe2000f8efc3f */
[----:B------:R-:W-:Y:S01]  /*8cb0*/  ULDC UR19, c[0x0][0xc] ;  /* 0x0000030000137ab9 */ /* 0x000fe20000000800 */
[----:B------:R-:W-:Y:S01]  /*8cc0*/  ULDC.64 UR16, c[0x0][0x198] ;  /* 0x0000660000107ab9 */ /* 0x000fe20000000a00 */
[----:B------:R-:W-:-:S09]  /*8cd0*/  ULDC UR20, c[0x0][0xa00] ;  /* 0x0002800000147ab9 */ /* 0x000fd20000000800 */
.L_x_96:
[----:B------:R-:W1:Y:S01]  /*8ce0*/  LDC R6, c[0x0][0xa04] ;  /* 0x00028100ff067b82 */ /* 0x000e620000000800 */
[----:B------:R-:W-:Y:S01]  /*8cf0*/  MOV R7, R17 ;  /* 0x0000001100077202 */ /* 0x000fe20000000f00 */
[----:B------:R-:W-:-:S06]  /*8d00*/  UMOV UR4, 0xffffffff ;  /* 0xffffffff00047882 */ /* 0x000fcc0000000000 */
[----:B------:R-:W2:Y:S08]  /*8d10*/  LDC R10, c[0x0][0xa10] ;  /* 0x00028400ff0a7b82 */ /* 0x000eb00000000800 */
[----:B------:R-:W3:Y:S01]  /*8d20*/  LDC R13, c[0x0][0xa1c] ;  /* 0x00028700ff0d7b82 */ /* 0x000ee20000000800 */
[----:B-1----:R-:W-:Y:S02]  /*8d30*/  ISETP.NE.AND P2, PT, R6, 0x1, PT ;  /* 0x000000010600780c */ /* 0x002fe40003f45270 */
[----:B--2---:R-:W-:-:S11]  /*8d40*/  ISETP.NE.AND P3, PT, R10, 0x1, PT ;  /* 0x000000010a00780c */ /* 0x004fd60003f65270 */
[----:B------:R-:W1:Y:S01]  /*8d50*/  @P2 LDC.64 R8, c[0x0][0xa08] ;  /* 0x00028200ff082b82 */ /* 0x000e620000000a00 */
[----:B---3--:R-:W-:-:S07]  /*8d60*/  ISETP.NE.AND P4, PT, R13, 0x1, PT ;  /* 0x000000010d00780c */ /* 0x008fce0003f85270 */
[----:B------:R-:W2:Y:S08]  /*8d70*/  @P3 LDC R12, c[0x0][0xa14] ;  /* 0x00028500ff0c3b82 */ /* 0x000eb00000000800 */
[----:B------:R-:W3:Y:S08]  /*8d80*/  @P3 LDC R11, c[0x0][0xa18] ;  /* 0x00028600ff0b3b82 */ /* 0x000ef00000000800 */
[----:B------:R-:W4:Y:S01]  /*8d90*/  @P4 LDC.64 R2, c[0x0][0xa20] ;  /* 0x00028800ff024b82 */ /* 0x000f220000000a00 */
[----:B-1----:R-:W-:-:S05]  /*8da0*/  @P2 IMAD.HI.U32 R8, R17, R8, RZ ;  /* 0x0000000811082227 */ /* 0x002fca00078e00ff */
[----:B------:R-:W-:-:S05]  /*8db0*/  @P2 SHF.R.U32.HI R7, RZ, R9, R8 ;  /* 0x00000009ff072219 */ /* 0x000fca0000011608 */
[----:B--2---:R-:W-:-:S04]  /*8dc0*/  @P3 IMAD.HI.U32 R8, R7, R12, RZ ;  /* 0x0000000c07083227 */ /* 0x004fc800078e00ff */
[----:B------:R-:W-:Y:S01]  /*8dd0*/  IMAD.MOV.U32 R9, RZ, RZ, R7 ;  /* 0x000000ffff097224 */ /* 0x000fe200078e0007 */
[----:B---3--:R-:W-:-:S05]  /*8de0*/  @P3 SHF.R.U32.HI R9, RZ, R11, R8 ;  /* 0x0000000bff093219 */ /* 0x008fca0000011608 */
[----:B----4-:R-:W-:Y:S01]  /*8df0*/  @P4 IMAD.HI.U32 R8, R9, R2, RZ ;  /* 0x0000000209084227 */ /* 0x010fe200078e00ff */
[----:B------:R-:W-:-:S04]  /*8e00*/  MOV R2, R9 ;  /* 0x0000000900027202 */ /* 0x000fc80000000f00 */
[----:B------:R-:W-:Y:S02]  /*8e10*/  @P4 SHF.R.U32.HI R2, RZ, R3, R8 ;  /* 0x00000003ff024219 */ /* 0x000fe40000011608 */
[----:B------:R-:W-:-:S03]  /*8e20*/  IADD3 R3, -R9, RZ, RZ ;  /* 0x000000ff09037210 */ /* 0x000fc60007ffe1ff */
[----:B------:R-:W-:Y:S02]  /*8e30*/  IMAD.MOV R2, RZ, RZ, -R2 ;  /* 0x000000ffff027224 */ /* 0x000fe400078e0a02 */
[----:B------:R-:W-:Y:S02]  /*8e40*/  IMAD R10, R10, R3, R7 ;  /* 0x000000030a0a7224 */ /* 0x000fe400078e0207 */
[----:B------:R-:W-:Y:S01]  /*8e50*/  IMAD R2, R13, R2, R9 ;  /* 0x000000020d027224 */ /* 0x000fe200078e0209 */
[----:B------:R-:W-:Y:S06]  /*8e60*/  BRA.DIV UR4, `(.L_x_82) ;  /* 0x0000001a04b07947 */ /* 0x000fec000b800000 */
[----:B------:R-:W-:-:S13]  /*8e70*/  ELECT P6, URZ, PT ;  /* 0x00000000003f782f */ /* 0x000fda00038c0000 */
.L_x_135:
[----:B------:R-:W-:Y:S01]  /*8e80*/  IMAD.MOV R3, RZ, RZ, -R7 ;  /* 0x000000ffff037224 */ /* 0x000fe200078e0a07 */
[----:B------:R-:W-:Y:S03]  /*8e90*/  BSSY B1, `(.L_x_83) ;  /* 0x000002f000017945 */ /* 0x000fe60003800000 */
[----:B------:R-:W-:Y:S02]  /*8ea0*/  IMAD R3, R6, R3, R17 ;  /* 0x0000000306037224 */ /* 0x000fe400078e0211 */
[----:B------:R-:W-:-:S03]  /*8eb0*/  IMAD.MOV.U32 R6, RZ, RZ, RZ ;  /* 0x000000ffff067224 */ /* 0x000fc600078e00ff */
[----:B------:R-:W-:Y:S01]  /*8ec0*/  SHF.L.U32 R3, R3, 0x7, RZ ;  /* 0x0000000703037819 */ /* 0x000fe200000006ff */
[----:B------:R-:W-:Y:S06]  /*8ed0*/  @!P6 BRA `(.L_x_84) ;  /* 0x0000000000a8e947 */ /* 0x000fec0003800000 */
[----:B------:R-:W1:Y:S01]  /*8ee0*/  S2R R7, SR_CgaCtaId ;  /* 0x0000000000077919 */ /* 0x000e620000008800 */
[----:B------:R-:W-:-:S04]  /*8ef0*/  MOV R6, 0x400 ;  /* 0x0000040000067802 */ /* 0x000fc80000000f00 */
[----:B-1----:R-:W-:Y:S02]  /*8f00*/  LEA R9, R7, R6, 0x18 ;  /* 0x0000000607097211 */ /* 0x002fe400078ec0ff */
[----:B------:R-:W-:Y:S02]  /*8f10*/  SHF.L.U32 R6, R5, 0x1f, RZ ;  /* 0x0000001f05067819 */ /* 0x000fe400000006ff */
[----:B------:R-:W-:-:S04]  /*8f20*/  LEA R7, R0, R9, 0x3 ;  /* 0x0000000900077211 */ /* 0x000fc800078e18ff */
[----:B------:R-:W1:Y:S02]  /*8f30*/  SYNCS.PHASECHK.TRANS64.TRYWAIT P2, [R7+URZ+0x20460], R6 ;  /* 0x02046006070075a7 */ /* 0x000e64000804017f */
[----:B-1----:R-:W-:Y:S05]  /*8f40*/  @!P2 BRA `(.L_x_85) ;  /* 0x000000180098a947 */ /* 0x002fea0003800000 */
.L_x_136:
[----:B------:R-:W-:Y:S01]  /*8f50*/  UPRMT UR4, UR18, 0x9910, URZ ;  /* 0x0000991012047896 */ /* 0x000fe2000800003f */
[----:B-1----:R-:W-:-:S03]  /*8f60*/  @P1 IMAD.MOV.U32 R6, RZ, RZ, 0x4000 ;  /* 0x00004000ff061424 */ /* 0x002fc600078e00ff */
[----:B------:R-:W-:Y:S01]  /*8f70*/  UISETP.NE.AND UP0, UPT, UR4, 0x2, UPT ;  /* 0x000000020400788c */ /* 0x000fe2000bf05270 */
[----:B------:R1:W-:Y:S05]  /*8f80*/  @P1 SYNCS.ARRIVE.TRANS64 RZ, [R7+URZ+0x20450], R6 ;  /* 0x0204500607ff19a7 */ /* 0x0003ea000800003f */
[----:B------:R-:W-:-:S13]  /*8f90*/  PLOP3.LUT P2, PT, PT, PT, UP0, 0x80, 0x0 ;  /* 0x000000000000781c */ /* 0x000fda0003f4f008 */
[----:B-1----:R-:W-:Y:S05]  /*8fa0*/  @P2 BRA `(.L_x_86) ;  /* 0x0000000000042947 */ /* 0x002fea0003800000 */
[----:B------:R-:W-:Y:S01]  /*8fb0*/  BPT.TRAP 0x1 ;  /* 0x000000040000795c */ /* 0x000fe20000300000 */
.L_x_86:
[----:B------:R-:W-:Y:S05]  /*8fc0*/  @P0 BRA `(.L_x_87) ;  /* 0x0000000000040947 */ /* 0x000fea0003800000 */
[----:B------:R-:W-:Y:S01]  /*8fd0*/  BPT.TRAP 0x1 ;  /* 0x000000040000795c */ /* 0x000fe20000300000 */
.L_x_87:
[----:B------:R-:W-:Y:S01]  /*8fe0*/  R2UR UR5, R9 ;  /* 0x00000000090572ca */ /* 0x000fe200000e0000 */
[----:B------:R-:W-:Y:S01]  /*8ff0*/  UIADD3 UR4, UP0, UR16, 0xf0, URZ ;  /* 0x000000f010047890 */ /* 0x000fe2000ff1e03f */
[----:B------:R-:W-:Y:S01]  /*9000*/  R2UR UR8, R0 ;  /* 0x00000000000872ca */ /* 0x000fe200000e0000 */
[----:B------:R-:W-:Y:S01]  /*9010*/  UMOV UR10, URZ ;  /* 0x0000003f000a7c82 */ /* 0x000fe20008000000 */
[----:B------:R-:W-:Y:S01]  /*9020*/  R2UR UR9, R7 ;  /* 0x00000000070972ca */ /* 0x000fe200000e0000 */
[----:B------:R-:W-:Y:S01]  /*9030*/  UMOV UR6, 0x0 ;  /* 0x0000000000067882 */ /* 0x000fe20000000000 */
[----:B------:R-:W-:Y:S01]  /*9040*/  R2UR UR11, R3 ;  /* 0x00000000030b72ca */ /* 0x000fe200000e0000 */
[----:B------:R-:W-:Y:S01]  /*9050*/  UMOV UR7, 0x10000000 ;  /* 0x1000000000077882 */ /* 0x000fe20000000000 */
[----:B------:R-:W-:Y:S01]  /*9060*/  R2UR UR12, R10 ;  /* 0x000000000a0c72ca */ /* 0x000fe200000e0000 */
[----:B------:R-:W-:Y:S01]  /*9070*/  UMOV UR15, 0x40 ;  /* 0x00000040000f7882 */ /* 0x000fe20000000000 */
[----:B------:R-:W-:-:S02]  /*9080*/  R2UR UR13, R2 ;  /* 0x00000000020d72ca */ /* 0x000fc400000e0000 */
[----:B------:R-:W-:-:S03]  /*9090*/  IADD3 R0, R0, 0x1, RZ ;  /* 0x0000000100007810 */ /* 0x000fc60007ffe0ff */
[----:B------:R-:W-:Y:S01]  /*90a0*/  ULEA UR8, UR8, UR5, 0xe ;  /* 0x0000000508087291 */ /* 0x000fe2000f8e703f */
[C---:B------:R-:W-:Y:S01]  /*90b0*/  ISETP.NE.AND P2, PT, R0.reuse, 0x2, PT ;  /* 0x000000020000780c */ /* 0x040fe20003f45270 */
[----:B------:R-:W-:Y:S02]  /*90c0*/  UIADD3 UR9, UR9, 0x20450, URZ ;  /* 0x0002045009097890 */ /* 0x000fe4000fffe03f */
[----:B------:R-:W-:Y:S01]  /*90d0*/  UIADD3.X UR5, URZ, UR17, URZ, UP0, !UPT ;  /* 0x000000113f057290 */ /* 0x000fe200087fe43f */
[----:B------:R-:W-:Y:S01]  /*90e0*/  SEL R6, RZ, 0x1, P2 ;  /* 0x00000001ff067807 */ /* 0x000fe20001000000 */
[----:B------:R-:W-:Y:S01]  /*90f0*/  UIADD3 UR14, UR8, 0x2000, URZ ;  /* 0x00002000080e7890 */ /* 0x000fe2000fffe03f */
[----:B------:R-:W-:Y:S02]  /*9100*/  SEL R0, R0, RZ, P2 ;  /* 0x000000ff00007207 */ /* 0x000fe40001000000 */
[----:B------:R-:W-:Y:S01]  /*9110*/  LOP3.LUT R5, R5, R6, RZ, 0x3c, !PT ;  /* 0x0000000605057212 */ /* 0x000fe200078e3cff */
[----:B------:R-:W-:-:S03]  /*9120*/  IMAD.MOV.U32 R6, RZ, RZ, 0x40 ;  /* 0x00000040ff067424 */ /* 0x000fc600078e00ff */
[----:B------:R1:W-:Y:S02]  /*9130*/  UTMALDG.4D [UR8], [UR4], desc[UR6] ;  /* 0x00000608040075b4 */ /* 0x0003e40008019000 */
[----:B-1----:R-:W-:Y:S01]  /*9140*/  UMOV UR8, UR14 ;  /* 0x0000000e00087c82 */ /* 0x002fe20008000000 */
[----:B------:R-:W-:Y:S02]  /*9150*/  UMOV UR10, UR15 ;  /* 0x0000000f000a7c82 */ /* 0x000fe40008000000 */
[----:B------:R1:W-:Y:S02]  /*9160*/  UTMALDG.4D [UR8], [UR4], desc[UR6] ;  /* 0x00000608040075b4 */ /* 0x0003e40008019000 */
[----:B-1----:R-:W-:Y:S01]  /*9170*/  NOP ;  /* 0x0000000000007918 */ /* 0x002fe20000000000 */
.L_x_84:
[----:B------:R-:W-:Y:S05]  /*9180*/  BSYNC B1 ;  /* 0x0000000000017941 */ /* 0x000fea0003800000 */
.L_x_83:
[----:B------:R-:W-:Y:S01]  /*9190*/  LOP3.LUT P2, RZ, R4, 0xff, RZ, 0xc0, !PT ;  /* 0x000000ff04ff7812 */ /* 0x000fe2000784c0ff */
[----:B------:R-:W-:-:S12]  /*91a0*/  BSSY B1, `(.L_x_88) ;  /* 0x0000009000017945 */ /* 0x000fd80003800000 */
[----:B------:R-:W-:Y:S05]  /*91b0*/  @!P2 BRA `(.L_x_89) ;  /* 0x00000000001ca947 */ /* 0x000fea0003800000 */
[----:B------:R-:W1:Y:S01]  /*91c0*/  S2R R7, SR_CgaCtaId ;  /* 0x0000000000077919 */ /* 0x000e620000008800 */
[----:B------:R-:W-:-:S04]  /*91d0*/  MOV R4, 0x400 ;  /* 0x0000040000047802 */ /* 0x000fc80000000f00 */
[----:B-1----:R-:W-:Y:S02]  /*91e0*/  LEA R7, R7, R4, 0x18 ;  /* 0x0000000407077211 */ /* 0x002fe400078ec0ff */
[----:B------:R-:W-:Y:S02]  /*91f0*/  SHF.L.U32 R4, RZ, 0x1f, RZ ;  /* 0x0000001fff047819 */ /* 0x000fe400000006ff */
[----:B------:R1:W-:Y:S02]  /*9200*/  SYNCS.ARRIVE.TRANS64.A1T0 RZ, [R7+URZ+0x204b0], RZ ;  /* 0x0204b0ff07ff79a7 */ /* 0x0003e4000810003f */
[----:B------:R-:W2:Y:S02]  /*9210*/  SYNCS.PHASECHK.TRANS64.TRYWAIT P2, [R7+URZ+0x204b0], R4 ;  /* 0x0204b004070075a7 */ /* 0x000ea4000804017f */
[----:B-12---:R-:W-:Y:S05]  /*9220*/  @!P2 BRA `(.L_x_90) ;  /* 0x0000001400f4a947 */ /* 0x006fea0003800000 */
.L_x_89:
[----:B------:R-:W-:Y:S05]  /*9230*/  BSYNC B1 ;  /* 0x0000000000017941 */ /* 0x000fea0003800000 */
.L_x_88:
[----:B------:R-:W-:Y:S04]  /*9240*/  BSSY B1, `(.L_x_91) ;  /* 0x000002d000017945 */ /* 0x000fe80003800000 */
[----:B------:R-:W-:Y:S05]  /*9250*/  @!P6 BRA `(.L_x_92) ;  /* 0x0000000000ace947 */ /* 0x000fea0003800000 */
[----:B-1----:R-:W1:Y:S01]  /*9260*/  S2R R7, SR_CgaCtaId ;  /* 0x0000000000077919 */ /* 0x002e620000008800 */
[----:B------:R-:W-:Y:S02]  /*9270*/  MOV R4, 0x400 ;  /* 0x0000040000047802 */ /* 0x000fe40000000f00 */
[----:B------:R-:W-:Y:S02]  /*9280*/  SHF.L.U32 R9, R5, 0x1f, RZ ;  /* 0x0000001f05097819 */ /* 0x000fe400000006ff */
[----:B-1----:R-:W-:-:S04]  /*9290*/  LEA R7, R7, R4, 0x18 ;  /* 0x0000000407077211 */ /* 0x002fc800078ec0ff */
[----:B------:R-:W-:-:S04]  /*92a0*/  LEA R4, R0, R7, 0x3 ;  /* 0x0000000700047211 */ /* 0x000fc800078e18ff */
[----:B------:R-:W1:Y:S02]  /*92b0*/  SYNCS.PHASECHK.TRANS64.TRYWAIT P2, [R4+URZ+0x20460], R9 ;  /* 0x02046009040075a7 */ /* 0x000e64000804017f */
[----:B-1----:R-:W-:Y:S05]  /*92c0*/  @!P2 BRA `(.L_x_93) ;  /* 0x0000001400e0a947 */ /* 0x002fea0003800000 */
.L_x_137:
[----:B------:R-:W-:Y:S01]  /*92d0*/  UPRMT UR4, UR18, 0x9910, URZ ;  /* 0x0000991012047896 */ /* 0x000fe2000800003f */
[----:B-1----:R-:W-:-:S03]  /*92e0*/  @P1 IMAD.MOV.U32 R9, RZ, RZ, 0x4000 ;  /* 0x00004000ff091424 */ /* 0x002fc600078e00ff */
[----:B------:R-:W-:Y:S01]  /*92f0*/  UISETP.NE.AND UP0, UPT, UR4, 0x2, UPT ;  /* 0x000000020400788c */ /* 0x000fe2000bf05270 */
[----:B------:R1:W-:Y:S05]  /*9300*/  @P1 SYNCS.ARRIVE.TRANS64 RZ, [R4+URZ+0x20450], R9 ;  /* 0x0204500904ff19a7 */ /* 0x0003ea000800003f */
[----:B------:R-:W-:-:S13]  /*9310*/  PLOP3.LUT P2, PT, PT, PT, UP0, 0x80, 0x0 ;  /* 0x000000000000781c */ /* 0x000fda0003f4f008 */
[----:B-1----:R-:W-:Y:S05]  /*9320*/  @P2 BRA `(.L_x_94) ;  /* 0x0000000000042947 */ /* 0x002fea0003800000 */
[----:B------:R-:W-:Y:S01]  /*9330*/  BPT.TRAP 0x1 ;  /* 0x000000040000795c */ /* 0x000fe20000300000 */
.L_x_94:
[----:B------:R-:W-:Y:S05]  /*9340*/  @P0 BRA `(.L_x_95) ;  /* 0x0000000000040947 */ /* 0x000fea0003800000 */
[----:B------:R-:W-:Y:S01]  /*9350*/  BPT.TRAP 0x1 ;  /* 0x000000040000795c */ /* 0x000fe20000300000 */
.L_x_95:
        /* <DEDUP_REMOVED lines=8> */
[----:B------:R-:W-:Y:S02]  /*93e0*/  R2UR UR9, R4 ;  /* 0x00000000040972ca */ /* 0x000fe400000e0000 */
[----:B------:R-:W-:-:S02]  /*93f0*/  R2UR UR12, R10 ;  /* 0x000000000a0c72ca */ /* 0x000fc400000e0000 */
[----:B------:R-:W-:Y:S02]  /*9400*/  R2UR UR13, R2 ;  /* 0x00000000020d72ca */ /* 0x000fe400000e0000 */
[----:B------:R-:W-:Y:S01]  /*9410*/  IADD3 R0, R0, 0x1, RZ ;  /* 0x0000000100007810 */ /* 0x000fe20007ffe0ff */
[----:B------:R-:W-:Y:S02]  /*9420*/  ULEA UR8, UR8, UR5, 0xe ;  /* 0x0000000508087291 */ /* 0x000fe4000f8e703f */
[----:B------:R-:W-:Y:S01]  /*9430*/  UIADD3.X UR5, URZ, UR17, URZ, UP0, !UPT ;  /* 0x000000113f057290 */ /* 0x000fe200087fe43f */
[C---:B------:R-:W-:Y:S01]  /*9440*/  ISETP.NE.AND P2, PT, R0.reuse, 0x2, PT ;  /* 0x000000020000780c */ /* 0x040fe20003f45270 */
[----:B------:R-:W-:Y:S02]  /*9450*/  UIADD3 UR11, UR11, UR6, URZ ;  /* 0x000000060b0b7290 */ /* 0x000fe4000fffe03f */
[----:B------:R-:W-:Y:S01]  /*9460*/  UIADD3 UR9, UR9, 0x20450, URZ ;  /* 0x0002045009097890 */ /* 0x000fe2000fffe03f */
[----:B------:R-:W-:Y:S01]  /*9470*/  SEL R2, RZ, 0x1, P2 ;  /* 0x00000001ff027807 */ /* 0x000fe20001000000 */
[----:B------:R-:W-:Y:S01]  /*9480*/  UIADD3 UR14, UR8, 0x2000, URZ ;  /* 0x00002000080e7890 */ /* 0x000fe2000fffe03f */
[----:B------:R-:W-:Y:S01]  /*9490*/  SEL R0, R0, RZ, P2 ;  /* 0x000000ff00007207 */ /* 0x000fe20001000000 */
[----:B------:R-:W-:Y:S01]  /*94a0*/  UMOV UR6, 0x0 ;  /* 0x0000000000067882 */ /* 0x000fe20000000000 */
[----:B------:R-:W-:-:S04]  /*94b0*/  LOP3.LUT R5, R5, R2, RZ, 0x3c, !PT ;  /* 0x0000000205057212 */ /* 0x000fc800078e3cff */
[----:B------:R1:W-:Y:S02]  /*94c0*/  UTMALDG.4D [UR8], [UR4], desc[UR6] ;  /* 0x00000608040075b4 */ /* 0x0003e40008019000 */
[----:B-1----:R-:W-:Y:S01]  /*94d0*/  UMOV UR8, UR14 ;  /* 0x0000000e00087c82 */ /* 0x002fe20008000000 */
[----:B------:R-:W-:Y:S02]  /*94e0*/  UMOV UR10, UR15 ;  /* 0x0000000f000a7c82 */ /* 0x000fe40008000000 */
[----:B------:R2:W-:Y:S02]  /*94f0*/  UTMALDG.4D [UR8], [UR4], desc[UR6] ;  /* 0x00000608040075b4 */ /* 0x0005e40008019000 */
[----:B--2---:R-:W-:Y:S01]  /*9500*/  NOP ;  /* 0x0000000000007918 */ /* 0x004fe20000000000 */
.L_x_92:
[----:B------:R-:W-:Y:S05]  /*9510*/  BSYNC B1 ;  /* 0x0000000000017941 */ /* 0x000fea0003800000 */
.L_x_91:
[----:B------:R-:W-:Y:S01]  /*9520*/  VIADD R17, R17, UR19 ;  /* 0x0000001311117c36 */ /* 0x000fe20008000000 */
[----:B-1----:R-:W-:-:S04]  /*9530*/  PRMT R4, RZ, 0x7610, R4 ;  /* 0x00007610ff047816 */ /* 0x002fc80000000004 */
[----:B------:R-:W-:-:S13]  /*9540*/  ISETP.GE.AND P2, PT, R17, UR20, PT ;  /* 0x0000001411007c0c */ /* 0x000fda000bf46270 */
[----:B------:R-:W-:Y:S05]  /*9550*/  @!P2 BRA `(.L_x_96) ;  /* 0xfffffff400e0a947 */ /* 0x000fea000383ffff */
[----:B------:R-:W-:Y:S05]  /*9560*/  BSYNC B0 ;  /* 0x0000000000007941 */ /* 0x000fea0003800000 */
.L_x_81:
[----:B------:R-:W-:Y:S05]  /*9570*/  EXIT ;  /* 0x000000000000794d */ /* 0x000fea0003800000 */
.L_x_80:
[----:B-1----:R-:W-:Y:S02]  /*9580*/  ULDC UR4, c[0x0][0xa00] ;  /* 0x0002800000047ab9 */ /* 0x002fe40000000800 */
[----:B------:R-:W-:-:S13]  /*9590*/  ISETP.GE.AND P0, PT, R17, UR4, PT ;  /* 0x0000000411007c0c */ /* 0x000fda000bf06270 */
[----:B------:R-:W-:Y:S05]  /*95a0*/  @P0 EXIT ;  /* 0x000000000000094d */ /* 0x000fea0003800000 */
[----:B------:R-:W-:Y:S01]  /*95b0*/  LOP3.LUT P0, RZ, R2, 0x1f, RZ, 0xc0, !PT ;  /* 0x0000001f02ff7812 */ /* 0x000fe2000780c0ff */
[----:B------:R-:W-:Y:S01]  /*95c0*/  BSSY B0, `(.L_x_97) ;  /* 0x00000ff000007945 */ /* 0x000fe20003800000 */
[----:B------:R-:W-:Y:S01]  /*95d0*/  MOV R5, 0x1 ;  /* 0x0000000100057802 */ /* 0x000fe20000000f00 */
[----:B------:R-:W-:Y:S01]  /*95e0*/  IMAD.MOV.U32 R0, RZ, RZ, RZ ;  /* 0x000000ffff007224 */ /* 0x000fe200078e00ff */
[----:B------:R-:W-:Y:S01]  /*95f0*/  PLOP3.LUT P0, PT, P0, P2, PT, 0x2a, 0x0 ;  /* 0x000000000000781c */ /* 0x000fe20000704572 */
[----:B------:R-:W-:Y:S01]  /*9600*/  ULOP3.LUT UR18, UR48, 0x2, URZ, 0xfc, !UPT ;  /* 0x0000000230127892 */ /* 0x000fe2000f8efc3f */
[----:B------:R-:W-:Y:S01]  /*9610*/  MOV R4, 0x1 ;  /* 0x0000000100047802 */ /* 0x000fe20000000f00 */
[----:B------:R-:W-:Y:S01]  /*9620*/  ULDC.64 UR16, c[0x0][0x198] ;  /* 0x0000660000107ab9 */ /* 0x000fe20000000a00 */
[----:B------:R-:W-:-:S09]  /*9630*/  ULDC UR19, c[0x0][0xc] ;  /* 0x0000030000137ab9 */ /* 0x000fd20000000800 */
.L_x_125:
[----:B------:R-:W1:Y:S01]  /*9640*/  LDC R8, c[0x0][0xa04] ;  /* 0x00028100ff087b82 */ /* 0x000e620000000800 */
[----:B------:R-:W-:Y:S02]  /*9650*/  ULDC UR4, c[0x0][0x28c] ;  /* 0x0000a30000047ab9 */ /* 0x000fe40000000800 */
[----:B------:R-:W-:-:S04]  /*9660*/  UIADD3 UR4, UR4, 0x3f, URZ ;  /* 0x0000003f04047890 */ /* 0x000fc8000fffe03f */
[----:B------:R-:W-:Y:S01]  /*9670*/  USHF.R.S32.HI UR5, URZ, 0x1f, UR4 ;  /* 0x0000001f3f057899 */ /* 0x000fe20008011404 */
[----:B------:R-:W2:Y:S03]  /*9680*/  LDC R9, c[0x0][0xa10] ;  /* 0x00028400ff097b82 */ /* 0x000ea60000000800 */
[----:B------:R-:W-:-:S03]  /*9690*/  ULEA.HI UR5, UR5, UR4, URZ, 0x6 ;  /* 0x0000000405057291 */ /* 0x000fc6000f8f303f */
[----:B------:R-:W-:Y:S01]  /*96a0*/  UMOV UR4, 0xffffffff ;  /* 0xffffffff00047882 */ /* 0x000fe20000000000 */
[----:B------:R-:W-:Y:S01]  /*96b0*/  USHF.R.S32.HI UR5, URZ, 0x6, UR5 ;  /* 0x000000063f057899 */ /* 0x000fe20008011405 */
        /* <DEDUP_REMOVED lines=8> */
[----:B-1----:R-:W-:-:S04]  /*9740*/  @P3 IMAD.HI.U32 R10, R17, R6, RZ ;  /* 0x00000006110a3227 */ /* 0x002fc800078e00ff */
[----:B------:R-:W-:Y:S01]  /*9750*/  IMAD.MOV.U32 R6, RZ, RZ, R17 ;  /* 0x000000ffff067224 */ /* 0x000fe200078e0011 */
[----:B------:R-:W-:-:S04]  /*9760*/  @P3 SHF.R.U32.HI R6, RZ, R7, R10 ;  /* 0x00000007ff063219 */ /* 0x000fc8000001160a */
[----:B------:R-:W-:Y:S01]  /*9770*/  MOV R7, R6 ;  /* 0x0000000600077202 */ /* 0x000fe20000000f00 */
[----:B--2---:R-:W-:-:S05]  /*9780*/  @P4 IMAD.HI.U32 R10, R6, R11, RZ ;  /* 0x0000000b060a4227 */ /* 0x004fca00078e00ff */
[----:B---3--:R-:W-:-:S05]  /*9790*/  @P4 SHF.R.U32.HI R7, RZ, R13, R10 ;  /* 0x0000000dff074219 */ /* 0x008fca000001160a */
[----:B----4-:R-:W-:-:S04]  /*97a0*/  @P5 IMAD.HI.U32 R10, R7, R2, RZ ;  /* 0x00000002070a5227 */ /* 0x010fc800078e00ff */
[--C-:B------:R-:W-:Y:S01]  /*97b0*/  IMAD.MOV.U32 R2, RZ, RZ, R7.reuse ;  /* 0x000000ffff027224 */ /* 0x100fe200078e0007 */
[----:B------:R-:W-:Y:S01]  /*97c0*/  @P5 SHF.R.U32.HI R2, RZ, R3, R10 ;  /* 0x00000003ff025219 */ /* 0x000fe2000001160a */
[----:B------:R-:W-:-:S03]  /*97d0*/  IMAD.MOV R3, RZ, RZ, -R7 ;  /* 0x000000ffff037224 */ /* 0x000fc600078e0a07 */
[----:B------:R-:W-:Y:S01]  /*97e0*/  IADD3 R2, -R2, RZ, RZ ;  /* 0x000000ff02027210 */ /* 0x000fe20007ffe1ff */
[----:B------:R-:W-:Y:S01]  /*97f0*/  IMAD R3, R9, R3, R6 ;  /* 0x0000000309037224 */ /* 0x000fe200078e0206 */
[----:B------:R-:W-:-:S03]  /*9800*/  IADD3 R6, -R6, RZ, RZ ;  /* 0x000000ff06067210 */ /* 0x000fc60007ffe1ff */
[----:B------:R-:W-:Y:S02]  /*9810*/  IMAD R2, R12, R2, R7 ;  /* 0x000000020c027224 */ /* 0x000fe400078e0207 */
[----:B------:R-:W-:-:S05]  /*9820*/  IMAD R8, R8, R6, R17 ;  /* 0x0000000608087224 */ /* 0x000fca00078e0211 */
[----:B------:R-:W-:-:S04]  /*9830*/  LEA R8, R8, 0xbf, 0x7 ;  /* 0x000000bf08087811 */ /* 0x000fc800078e38ff */
[----:B------:R-:W-:-:S04]  /*9840*/  SHF.R.S32.HI R7, RZ, 0x1f, R8 ;  /* 0x0000001fff077819 */ /* 0x000fc80000011408 */
[----:B------:R-:W-:-:S04]  /*9850*/  LEA.HI R7, R7, R8, RZ, 0x6 ;  /* 0x0000000807077211 */ /* 0x000fc800078f30ff */
[----:B------:R-:W-:-:S04]  /*9860*/  SHF.R.S32.HI R6, RZ, 0x6, R7 ;  /* 0x00000006ff067819 */ /* 0x000fc80000011407 */
[----:B------:R-:W-:Y:S01]  /*9870*/  VIMNMX R6, R6, UR5, PT ;  /* 0x0000000506067c48 */ /* 0x000fe2000bfe0100 */
[----:B------:R-:W-:Y:S06]  /*9880*/  BRA.DIV UR4, `(.L_x_98) ;  /* 0x0000001204847947 */ /* 0x000fec000b800000 */
[----:B------:R-:W-:-:S13]  /*9890*/  ELECT P6, URZ, PT ;  /* 0x00000000003f782f */ /* 0x000fda00038c0000 */
.L_x_140:
[----:B------:R-:W-:Y:S01]  /*98a0*/  ISETP.GT.AND P3, PT, R6, RZ, P6 ;  /* 0x000000ff0600720c */ /* 0x000fe20003764270 */
[----:B------:R-:W-:-:S12]  /*98b0*/  BSSY B1, `(.L_x_99) ;  /* 0x000002c000017945 */ /* 0x000fd80003800000 */
[----:B------:R-:W-:Y:S05]  /*98c0*/  @!P3 BRA `(.L_x_100) ;  /* 0x0000000000a8b947 */ /* 0x000fea0003800000 */
[----:B------:R-:W1:Y:S01]  /*98d0*/  S2R R8, SR_CgaCtaId ;  /* 0x0000000000087919 */ /* 0x000e620000008800 */
[----:B------:R-:W-:-:S04]  /*98e0*/  MOV R7, 0x400 ;  /* 0x0000040000077802 */ /* 0x000fc80000000f00 */
[----:B-1----:R-:W-:Y:S02]  /*98f0*/  LEA R9, R8, R7, 0x18 ;  /* 0x0000000708097211 */ /* 0x002fe400078ec0ff */
[----:B------:R-:W-:-:S03]  /*9900*/  SHF.L.U32 R7, R4, 0x1f, RZ ;  /* 0x0000001f04077819 */ /* 0x000fc600000006ff */
[----:B------:R-:W-:-:S04]  /*9910*/  IMAD R8, R0, 0x8, R9 ;  /* 0x0000000800087824 */ /* 0x000fc800078e0209 */
[----:B------:R-:W1:Y:S02]  /*9920*/  SYNCS.PHASECHK.TRANS64.TRYWAIT P4, [R8+URZ+0x20428], R7 ;  /* 0x02042807080075a7 */ /* 0x000e64000808017f */
[----:B-1----:R-:W-:Y:S05]  /*9930*/  @!P4 BRA `(.L_x_101) ;  /* 0x000000100078c947 */ /* 0x002fea0003800000 */
.L_x_141:
[----:B------:R-:W-:Y:S01]  /*9940*/  UPRMT UR4, UR18, 0x9910, URZ ;  /* 0x0000991012047896 */ /* 0x000fe2000800003f */
[----:B-1----:R-:W-:-:S03]  /*9950*/  @P2 MOV R7, 0x4000 ;  /* 0x0000400000072802 */ /* 0x002fc60000000f00 */
[----:B------:R-:W-:Y:S01]  /*9960*/  UISETP.NE.AND UP0, UPT, UR4, 0x2, UPT ;  /* 0x000000020400788c */ /* 0x000fe2000bf05270 */
[----:B------:R1:W-:Y:S05]  /*9970*/  @P2 SYNCS.ARRIVE.TRANS64 RZ, [R8+URZ+0x20400], R7 ;  /* 0x0204000708ff29a7 */ /* 0x0003ea000800003f */
[----:B------:R-:W-:-:S13]  /*9980*/  PLOP3.LUT P4, PT, PT, PT, UP0, 0x80, 0x0 ;  /* 0x000000000000781c */ /* 0x000fda0003f8f008 */
[----:B-1----:R-:W-:Y:S05]  /*9990*/  @P4 BRA `(.L_x_102) ;  /* 0x0000000000044947 */ /* 0x002fea0003800000 */
[----:B------:R-:W-:Y:S01]  /*99a0*/  BPT.TRAP 0x1 ;  /* 0x000000040000795c */ /* 0x000fe20000300000 */
.L_x_102:
[----:B------:R-:W-:Y:S05]  /*99b0*/  @P0 BRA `(.L_x_103) ;  /* 0x0000000000040947 */ /* 0x000fea0003800000 */
[----:B------:R-:W-:Y:S01]  /*99c0*/  BPT.TRAP 0x1 ;  /* 0x000000040000795c */ /* 0x000fe20000300000 */
.L_x_103:
[----:B------:R-:W-:Y:S01]  /*99d0*/  IMAD R9, R0, 0x4000, R9 ;  /* 0x0000400000097824 */ /* 0x000fe200078e0209 */
[----:B------:R-:W-:Y:S01]  /*99e0*/  R2UR UR9, R8 ;  /* 0x00000000080972ca */ /* 0x000fe200000e0000 */
[----:B------:R-:W-:Y:S01]  /*99f0*/  UIADD3 UR4, UP0, UR16, 0x1f0, URZ ;  /* 0x000001f010047890 */ /* 0x000fe2000ff1e03f */
[----:B------:R-:W-:Y:S01]  /*9a00*/  R2UR UR12, R3 ;  /* 0x00000000030c72ca */ /* 0x000fe200000e0000 */
[----:B------:R-:W-:Y:S01]  /*9a10*/  UMOV UR10, URZ ;  /* 0x0000003f000a7c82 */ /* 0x000fe20008000000 */
[----:B------:R-:W-:Y:S01]  /*9a20*/  R2UR UR8, R9 ;  /* 0x00000000090872ca */ /* 0x000fe200000e0000 */
[----:B------:R-:W-:Y:S01]  /*9a30*/  UIADD3.X UR5, URZ, UR17, URZ, UP0, !UPT ;  /* 0x000000113f057290 */ /* 0x000fe200087fe43f */
[----:B------:R-:W-:Y:S01]  /*9a40*/  R2UR UR13, R2 ;  /* 0x00000000020d72ca */ /* 0x000fe200000e0000 */
[----:B------:R-:W-:Y:S01]  /*9a50*/  UMOV UR6, 0x0 ;  /* 0x0000000000067882 */ /* 0x000fe20000000000 */
[----:B------:R-:W-:Y:S01]  /*9a60*/  UMOV UR7, 0x10000000 ;  /* 0x1000000000077882 */ /* 0x000fe20000000000 */
[----:B------:R-:W-:Y:S01]  /*9a70*/  UMOV UR11, URZ ;  /* 0x0000003f000b7c82 */ /* 0x000fe20008000000 */
[----:B------:R-:W-:Y:S01]  /*9a80*/  UMOV UR20, 0x40 ;  /* 0x0000004000147882 */ /* 0x000fe20000000000 */
[----:B------:R-:W-:-:S02]  /*9a90*/  IADD3 R0, R0, 0x1, RZ ;  /* 0x0000000100007810 */ /* 0x000fc40007ffe0ff */
[----:B------:R-:W-:Y:S02]  /*9aa0*/  UIADD3 UR9, UR9, 0x20400, URZ ;  /* 0x0002040009097890 */ /* 0x000fe4000fffe03f */
[C---:B------:R-:W-:Y:S02]  /*9ab0*/  ISETP.NE.AND P4, PT, R0.reuse, 0x5, PT ;  /* 0x000000050000780c */ /* 0x040fe40003f85270 */
[----:B------:R-:W-:Y:S02]  /*9ac0*/  UIADD3 UR14, UR8, 0x8000, URZ ;  /* 0x00008000080e7890 */ /* 0x000fe4000fffe03f */
[----:B------:R-:W-:Y:S01]  /*9ad0*/  UIADD3 UR15, UR8, 0xa000, URZ ;  /* 0x0000a000080f7890 */ /* 0x000fe2000fffe03f */
[----:B------:R-:W-:Y:S02]  /*9ae0*/  SEL R7, RZ, 0x1, P4 ;  /* 0x00000001ff077807 */ /* 0x000fe40002000000 */
[----:B------:R-:W-:Y:S02]  /*9af0*/  SEL R0, R0, RZ, P4 ;  /* 0x000000ff00007207 */ /* 0x000fe40002000000 */
[----:B------:R-:W-:Y:S01]  /*9b00*/  UMOV UR8, UR14 ;  /* 0x0000000e00087c82 */ /* 0x000fe20008000000 */
[----:B------:R-:W-:Y:S01]  /*9b10*/  LOP3.LUT R4, R4, R7, RZ, 0x3c, !PT ;  /* 0x0000000704047212 */ /* 0x000fe200078e3cff */
[----:B------:R1:W-:Y:S02]  /*9b20*/  UTMALDG.4D [UR8], [UR4], desc[UR6] ;  /* 0x00000608040075b4 */ /* 0x0003e40008019000 */
[----:B-1----:R-:W-:Y:S01]  /*9b30*/  UMOV UR8, UR15 ;  /* 0x0000000f00087c82 */ /* 0x002fe20008000000 */
[----:B------:R-:W-:-:S02]  /*9b40*/  UMOV UR10, UR20 ;  /* 0x00000014000a7c82 */ /* 0x000fc40008000000 */
[----:B------:R1:W-:Y:S02]  /*9b50*/  UTMALDG.4D [UR8], [UR4], desc[UR6] ;  /* 0x00000608040075b4 */ /* 0x0003e40008019000 */
[----:B-1----:R-:W-:Y:S01]  /*9b60*/  NOP ;  /* 0x0000000000007918 */ /* 0x002fe20000000000 */
.L_x_100:
[----:B------:R-:W-:Y:S05]  /*9b70*/  BSYNC B1 ;  /* 0x0000000000017941 */ /* 0x000fea0003800000 */
.L_x_99:
        /* <DEDUP_REMOVED lines=10> */
.L_x_105:
[----:B------:R-:W-:Y:S05]  /*9c20*/  BSYNC B1 ;  /* 0x0000000000017941 */ /* 0x000fea0003800000 */
.L_x_104:
[----:B------:R-:W-:Y:S01]  /*9c30*/  BSSY B1, `(.L_x_107) ;  /* 0x000002e000017945 */ /* 0x000fe20003800000 */
[----:B------:R-:W-:-:S03]  /*9c40*/  IMAD.MOV.U32 R9, RZ, RZ, RZ ;  /* 0x000000ffff097224 */ /* 0x000fc600078e00ff */
[----:B------:R-:W-:Y:S05]  /*9c50*/  @!P3 BRA `(.L_x_108) ;  /* 0x0000000000acb947 */ /* 0x000fea0003800000 */
[----:B-1----:R-:W1:Y:S01]  /*9c60*/  S2R R8, SR_CgaCtaId ;  /* 0x0000000000087919 */ /* 0x002e620000008800 */
[----:B------:R-:W-:-:S04]  /*9c70*/  MOV R5, 0x400 ;  /* 0x0000040000057802 */ /* 0x000fc80000000f00 */
[----:B-1----:R-:W-:Y:S02]  /*9c80*/  LEA R5, R8, R5, 0x18 ;  /* 0x0000000508057211 */ /* 0x002fe400078ec0ff */
[----:B------:R-:W-:Y:S02]  /*9c90*/  SHF.L.U32 R8, R4, 0x1f, RZ ;  /* 0x0000001f04087819 */ /* 0x000fe400000006ff */
[----:B------:R-:W-:-:S04]  /*9ca0*/  LEA R7, R0, R5, 0x3 ;  /* 0x0000000500077211 */ /* 0x000fc800078e18ff */
[----:B------:R-:W1:Y:S02]  /*9cb0*/  SYNCS.PHASECHK.TRANS64.TRYWAIT P3, [R7+URZ+0x20428], R8 ;  /* 0x02042808070075a7 */ /* 0x000e64000806017f */
[----:B-1----:R-:W-:Y:S05]  /*9cc0*/  @!P3 BRA `(.L_x_109) ;  /* 0x0000000c00bcb947 */ /* 0x002fea0003800000 */
.L_x_142:
[----:B------:R-:W-:Y:S01]  /*9cd0*/  UPRMT UR4, UR18, 0x9910, URZ ;  /* 0x0000991012047896 */ /* 0x000fe2000800003f */
[----:B-1----:R-:W-:-:S03]  /*9ce0*/  @P2 IMAD.MOV.U32 R8, RZ, RZ, 0x4000 ;  /* 0x00004000ff082424 */ /* 0x002fc600078e00ff */
[----:B------:R-:W-:Y:S01]  /*9cf0*/  UISETP.NE.AND UP0, UPT, UR4, 0x2, UPT ;  /* 0x000000020400788c */ /* 0x000fe2000bf05270 */
[----:B------:R1:W-:Y:S05]  /*9d00*/  @P2 SYNCS.ARRIVE.TRANS64 RZ, [R7+URZ+0x20400], R8 ;  /* 0x0204000807ff29a7 */ /* 0x0003ea000800003f */
[----:B------:R-:W-:-:S13]  /*9d10*/  PLOP3.LUT P3, PT, PT, PT, UP0, 0x80, 0x0 ;  /* 0x000000000000781c */ /* 0x000fda0003f6f008 */
[----:B-1----:R-:W-:Y:S05]  /*9d20*/  @P3 BRA `(.L_x_110) ;  /* 0x0000000000043947 */ /* 0x002fea0003800000 */
[----:B------:R-:W-:Y:S01]  /*9d30*/  BPT.TRAP 0x1 ;  /* 0x000000040000795c */ /* 0x000fe20000300000 */
.L_x_110:
[----:B------:R-:W-:Y:S05]  /*9d40*/  @P0 BRA `(.L_x_111) ;  /* 0x0000000000040947 */ /* 0x000fea0003800000 */
[----:B------:R-:W-:Y:S01]  /*9d50*/  BPT.TRAP 0x1 ;  /* 0x000000040000795c */ /* 0x000fe20000300000 */
.L_x_111:
[----:B------:R-:W-:Y:S01]  /*9d60*/  LEA R5, R0, R5, 0xe ;  /* 0x0000000500057211 */ /* 0x000fe200078e70ff */
[----:B------:R-:W-:Y:S01]  /*9d70*/  UIADD3 UR4, UP0, UR16, 0x2f0, URZ ;  /* 0x000002f010047890 */ /* 0x000fe2000ff1e03f */
[----:B------:R-:W-:Y:S01]  /*9d80*/  R2UR UR9, R7 ;  /* 0x00000000070972ca */ /* 0x000fe200000e0000 */
[----:B------:R-:W-:Y:S01]  /*9d90*/  UMOV UR10, URZ ;  /* 0x0000003f000a7c82 */ /* 0x000fe20008000000 */
[----:B------:R-:W-:Y:S01]  /*9da0*/  R2UR UR8, R5 ;  /* 0x00000000050872ca */ /* 0x000fe200000e0000 */
[----:B------:R-:W-:Y:S01]  /*9db0*/  UIADD3.X UR5, URZ, UR17, URZ, UP0, !UPT ;  /* 0x000000113f057290 */ /* 0x000fe200087fe43f */
[----:B------:R-:W-:Y:S01]  /*9dc0*/  R2UR UR12, R3 ;  /* 0x00000000030c72ca */ /* 0x000fe200000e0000 */
[----:B------:R-:W-:Y:S01]  /*9dd0*/  UMOV UR6, 0x0 ;  /* 0x0000000000067882 */ /* 0x000fe20000000000 */
[----:B------:R-:W-:Y:S01]  /*9de0*/  R2UR UR13, R2 ;  /* 0x00000000020d72ca */ /* 0x000fe200000e0000 */
[----:B------:R-:W-:Y:S01]  /*9df0*/  UMOV UR7, 0x10000000 ;  /* 0x1000000000077882 */ /* 0x000fe20000000000 */
[----:B------:R-:W-:Y:S01]  /*9e00*/  UMOV UR11, URZ ;  /* 0x0000003f000b7c82 */ /* 0x000fe20008000000 */
[----:B------:R-:W-:Y:S01]  /*9e10*/  UMOV UR20, 0x40 ;  /* 0x0000004000147882 */ /* 0x000fe20000000000 */
[----:B------:R-:W-:Y:S01]  /*9e20*/  VIADD R0, R0, 0x1 ;  /* 0x0000000100007836 */ /* 0x000fe20000000000 */
[----:B------:R-:W-:-:S02]  /*9e30*/  MOV R9, 0x1 ;  /* 0x0000000100097802 */ /* 0x000fc40000000f00 */
[----:B------:R-:W-:Y:S02]  /*9e40*/  UIADD3 UR9, UR9, 0x20400, URZ ;  /* 0x0002040009097890 */ /* 0x000fe4000fffe03f */
[----:B------:R-:W-:Y:S01]  /*9e50*/  UIADD3 UR14, UR8, 0x8000, URZ ;  /* 0x00008000080e7890 */ /* 0x000fe2000fffe03f */
[----:B------:R-:W-:Y:S01]  /*9e60*/  ISETP.NE.AND P3, PT, R0, 0x5, PT ;  /* 0x000000050000780c */ /* 0x000fe20003f65270 */
[----:B------:R-:W-:-:S03]  /*9e70*/  UIADD3 UR15, UR8, 0xa000, URZ ;  /* 0x0000a000080f7890 */ /* 0x000fc6000fffe03f */
[----:B------:R-:W-:Y:S02]  /*9e80*/  SEL R5, RZ, 0x1, P3 ;  /* 0x00000001ff057807 */ /* 0x000fe40001800000 */
[----:B------:R-:W-:Y:S01]  /*9e90*/  UMOV UR8, UR14 ;  /* 0x0000000e00087c82 */ /* 0x000fe20008000000 */
[----:B------:R-:W-:Y:S01]  /*9ea0*/  SEL R0, R0, RZ, P3 ;  /* 0x000000ff00007207 */ /* 0x000fe20001800000 */
[----:B------:R1:W-:Y:S01]  /*9eb0*/  UTMALDG.4D [UR8], [UR4], desc[UR6] ;  /* 0x00000608040075b4 */ /* 0x0003e20008019000 */
[----:B------:R-:W-:Y:S01]  /*9ec0*/  LOP3.LUT R4, R4, R5, RZ, 0x3c, !PT ;  /* 0x0000000504047212 */ /* 0x000fe200078e3cff */
[----:B-1----:R-:W-:Y:S01]  /*9ed0*/  UMOV UR8, UR15 ;  /* 0x0000000f00087c82 */ /* 0x002fe20008000000 */
[----:B------:R-:W-:Y:S02]  /*9ee0*/  UMOV UR10, UR20 ;  /* 0x00000014000a7c82 */ /* 0x000fe40008000000 */
[----:B------:R2:W-:Y:S02]  /*9ef0*/  UTMALDG.4D [UR8], [UR4], desc[UR6] ;  /* 0x00000608040075b4 */ /* 0x0005e40008019000 */
[----:B--2---:R-:W-:Y:S01]  /*9f00*/  NOP ;  /* 0x0000000000007918 */ /* 0x004fe20000000000 */
.L_x_108:
[----:B------:R-:W-:Y:S05]  /*9f10*/  BSYNC B1 ;  /* 0x0000000000017941 */ /* 0x000fea0003800000 */
.L_x_107:
[----:B------:R-:W-:Y:S01]  /*9f20*/  ISETP.GE.AND P3, PT, R6, 0x2, PT ;  /* 0x000000020600780c */ /* 0x000fe20003f66270 */
[----:B------:R-:W-:-:S12]  /*9f30*/  BSSY B1, `(.L_x_112) ;  /* 0x0000062000017945 */ /* 0x000fd80003800000 */
[----:B------:R-:W-:Y:S05]  /*9f40*/  @!P3 BRA `(.L_x_113) ;  /* 0x000000040080b947 */ /* 0x000fea0003800000 */
[----:B------:R-:W-:-:S07]  /*9f50*/  IMAD.SHL.U32 R6, R6, 0x2, RZ ;  /* 0x0000000206067824 */ /* 0x000fce00078e00ff */
.L_x_124:
[----:B------:R-:W-:Y:S04]  /*9f60*/  BSSY B2, `(.L_x_114) ;  /* 0x000002c000027945 */ /* 0x000fe80003800000 */
        /* <DEDUP_REMOVED lines=8> */
.L_x_143:
[----:B------:R-:W-:Y:S01]  /*9ff0*/  UPRMT UR4, UR18, 0x9910, URZ ;  /* 0x0000991012047896 */ /* 0x000fe2000800003f */
[----:B-1----:R-:W-:-:S03]  /*a000*/  @P2 IMAD.MOV.U32 R8, RZ, RZ, 0x4000 ;  /* 0x00004000ff082424 */ /* 0x002fc600078e00ff */
[----:B------:R-:W-:Y:S01]  /*a010*/  UISETP.NE.AND UP0, UPT, UR4, 0x2, UPT ;  /* 0x000000020400788c */ /* 0x000fe2000bf05270 */
[----:B------:R1:W-:Y:S05]  /*a020*/  @P2 SYNCS.ARRIVE.TRANS64 RZ, [R7+URZ+0x20400], R8 ;  /* 0x0204000807ff29a7 */ /* 0x0003ea000800003f */
[----:B------:R-:W-:-:S13]  /*a030*/  PLOP3.LUT P3, PT, PT, PT, UP0, 0x80, 0x0 ;  /* 0x000000000000781c */ /* 0x000fda0003f6f008 */
[----:B-1----:R-:W-:Y:S05]  /*a040*/  @P3 BRA `(.L_x_117) ;  /* 0x0000000000043947 */ /* 0x002fea0003800000 */
[----:B------:R-:W-:Y:S01]  /*a050*/  BPT.TRAP 0x1 ;  /* 0x000000040000795c */ /* 0x000fe20000300000 */
.L_x_117:
[----:B------:R-:W-:Y:S05]  /*a060*/  @P0 BRA `(.L_x_118) ;  /* 0x0000000000040947 */ /* 0x000fea0003800000 */
[----:B------:R-:W-:Y:S01]  /*a070*/  BPT.TRAP 0x1 ;  /* 0x000000040000795c */ /* 0x000fe20000300000 */
.L_x_118:
        /* <DEDUP_REMOVED lines=10> */
[----:B------:R-:W-:-:S02]  /*a120*/  R2UR UR13, R2 ;  /* 0x00000000020d72ca */ /* 0x000fc400000e0000 */
[----:B------:R-:W-:-:S03]  /*a130*/  IADD3 R0, R0, 0x1, RZ ;  /* 0x0000000100007810 */ /* 0x000fc60007ffe0ff */
[----:B------:R-:W-:Y:S01]  /*a140*/  UIADD3 UR9, UR9, 0x20400, URZ ;  /* 0x0002040009097890 */ /* 0x000fe2000fffe03f */
[C---:B------:R-:W-:Y:S01]  /*a150*/  ISETP.NE.AND P3, PT, R0.reuse, 0x5, PT ;  /* 0x000000050000780c */ /* 0x040fe20003f65270 */
[----:B------:R-:W-:Y:S02]  /*a160*/  UIADD3 UR8, UR6, 0x8000, URZ ;  /* 0x0000800006087890 */ /* 0x000fe4000fffe03f */
[----:B------:R-:W-:Y:S01]  /*a170*/  USHF.L.U32 UR11, UR11, 0x6, URZ ;  /* 0x000000060b0b7899 */ /* 0x000fe2000800063f */
[----:B------:R-:W-:Y:S01]  /*a180*/  SEL R5, RZ, 0x1, P3 ;  /* 0x00000001ff057807 */ /* 0x000fe20001800000 */
[----:B------:R-:W-:Y:S01]  /*a190*/  UIADD3 UR14, UR6, 0xa000, URZ ;  /* 0x0000a000060e7890 */ /* 0x000fe2000fffe03f */
[----:B------:R-:W-:Y:S02]  /*a1a0*/  SEL R0, R0, RZ, P3 ;  /* 0x000000ff00007207 */ /* 0x000fe40001800000 */
[----:B------:R-:W-:Y:S01]  /*a1b0*/  UMOV UR6, 0x0 ;  /* 0x0000000000067882 */ /* 0x000fe20000000000 */
[----:B------:R-:W-:-:S03]  /*a1c0*/  LOP3.LUT R4, R4, R5, RZ, 0x3c, !PT ;  /* 0x0000000504047212 */ /* 0x000fc600078e3cff */
[----:B------:R1:W-:Y:S02]  /*a1d0*/  UTMALDG.4D [UR8], [UR4], desc[UR6] ;  /* 0x00000608040075b4 */ /* 0x0003e40008019000 */
[----:B-1----:R-:W-:Y:S01]  /*a1e0*/  UMOV UR8, UR14 ;  /* 0x0000000e00087c82 */ /* 0x002fe20008000000 */
[----:B------:R-:W-:Y:S02]  /*a1f0*/  UMOV UR10, UR15 ;  /* 0x0000000f000a7c82 */ /* 0x000fe40008000000 */
[----:B------:R2:W-:Y:S02]  /*a200*/  UTMALDG.4D [UR8], [UR4], desc[UR6] ;  /* 0x00000608040075b4 */ /* 0x0005e40008019000 */
[----:B--2---:R-:W-:Y:S01]  /*a210*/  NOP ;  /* 0x0000000000007918 */ /* 0x004fe20000000000 */
.L_x_115:
[----:B------:R-:W-:Y:S05]  /*a220*/  BSYNC B2 ;  /* 0x0000000000027941 */ /* 0x000fea0003800000 */
.L_x_114:
[----:B------:R-:W-:Y:S01]  /*a230*/  ISETP.LT.OR P3, PT, R6, 0x4, !P6 ;  /* 0x000000040600780c */ /* 0x000fe20007761670 */
[----:B------:R-:W-:-:S12]  /*a240*/  BSSY B2, `(.L_x_119) ;  /* 0x000002d000027945 */ /* 0x000fd80003800000 */
[----:B------:R-:W-:Y:S05]  /*a250*/  @P3 BRA `(.L_x_120) ;  /* 0x0000000000ac3947 */ /* 0x000fea0003800000 */
[----:B-1----:R-:W1:Y:S01]  /*a260*/  S2R R8, SR_CgaCtaId ;  /* 0x0000000000087919 */ /* 0x002e620000008800 */
[----:B------:R-:W-:-:S04]  /*a270*/  MOV R5, 0x400 ;  /* 0x0000040000057802 */ /* 0x000fc80000000f00 */
[----:B-1----:R-:W-:Y:S02]  /*a280*/  LEA R5, R8, R5, 0x18 ;  /* 0x0000000508057211 */ /* 0x002fe400078ec0ff */
[----:B------:R-:W-:-:S03]  /*a290*/  SHF.L.U32 R8, R4, 0x1f, RZ ;  /* 0x0000001f04087819 */ /* 0x000fc600000006ff */
[----:B------:R-:W-:-:S04]  /*a2a0*/  IMAD R7, R0, 0x8, R5 ;  /* 0x0000000800077824 */ /* 0x000fc800078e0205 */
[----:B------:R-:W1:Y:S02]  /*a2b0*/  SYNCS.PHASECHK.TRANS64.TRYWAIT P3, [R7+URZ+0x20428], R8 ;  /* 0x02042808070075a7 */ /* 0x000e64000806017f */
[----:B-1----:R-:W-:Y:S05]  /*a2c0*/  @!P3 BRA `(.L_x_121) ;  /* 0x000000080064b947 */ /* 0x002fea0003800000 */
.L_x_144:
[----:B------:R-:W-:Y:S01]  /*a2d0*/  UPRMT UR4, UR18, 0x9910, URZ ;  /* 0x0000991012047896 */ /* 0x000fe2000800003f */
[----:B-1----:R-:W-:-:S03]  /*a2e0*/  @P1 MOV R8, 0x4000 ;  /* 0x0000400000081802 */ /* 0x002fc60000000f00 */
[----:B------:R-:W-:Y:S01]  /*a2f0*/  UISETP.NE.AND UP0, UPT, UR4, 0x2, UPT ;  /* 0x000000020400788c */ /* 0x000fe2000bf05270 */
[----:B------:R1:W-:Y:S05]  /*a300*/  @P1 SYNCS.ARRIVE.TRANS64 RZ, [R7+URZ+0x20400], R8 ;  /* 0x0204000807ff19a7 */ /* 0x0003ea000800003f */
[----:B------:R-:W-:-:S13]  /*a310*/  PLOP3.LUT P3, PT, PT, PT, UP0, 0x80, 0x0 ;  /* 0x000000000000781c */ /* 0x000fda0003f6f008 */
[----:B-1----:R-:W-:Y:S05]  /*a320*/  @P3 BRA `(.L_x_122) ;  /* 0x0000000000043947 */ /* 0x002fea0003800000 */
[----:B------:R-:W-:Y:S01]  /*a330*/  BPT.TRAP 0x1 ;  /* 0x000000040000795c */ /* 0x000fe20000300000 */
.L_x_122:
[----:B------:R-:W-:Y:S05]  /*a340*/  @P0 BRA `(.L_x_123) ;  /* 0x0000000000040947 */ /* 0x000fea0003800000 */
[----:B------:R-:W-:Y:S01]  /*a350*/  BPT.TRAP 0x1 ;  /* 0x000000040000795c */ /* 0x000fe20000300000 */
.L_x_123:
        /* <DEDUP_REMOVED lines=10> */
[----:B------:R-:W-:Y:S01]  /*a400*/  R2UR UR13, R2 ;  /* 0x00000000020d72ca */ /* 0x000fe200000e0000 */
[----:B------:R-:W-:Y:S01]  /*a410*/  VIADD R0, R0, 0x1 ;  /* 0x0000000100007836 */ /* 0x000fe20000000000 */
        /* <DEDUP_REMOVED lines=15> */
.L_x_120:
[----:B------:R-:W-:Y:S05]  /*a510*/  BSYNC B2 ;  /* 0x0000000000027941 */ /* 0x000fea0003800000 */
.L_x_119:
[C---:B------:R-:W-:Y:S02]  /*a520*/  ISETP.GT.AND P3, PT, R6.reuse, 0x4, PT ;  /* 0x000000040600780c */ /* 0x040fe40003f64270 */
[----:B------:R-:W-:-:S11]  /*a530*/  IADD3 R6, R6, -0x2, RZ ;  /* 0xfffffffe06067810 */ /* 0x000fd60007ffe0ff */
[----:B------:R-:W-:Y:S05]  /*a540*/  @P3 BRA `(.L_x_124) ;  /* 0xfffffff800843947 */ /* 0x000fea000383ffff */
.L_x_113:
[----:B------:R-:W-:Y:S05]  /*a550*/  BSYNC B1 ;  /* 0x0000000000017941 */ /* 0x000fea0003800000 */
.L_x_112:
[----:B------:R-:W-:Y:S01]  /*a560*/  VIADD R17, R17, UR19 ;  /* 0x0000001311117c36 */ /* 0x000fe20008000000 */
[----:B------:R-:W-:Y:S01]  /*a570*/  ULDC UR4, c[0x0][0xa00] ;  /* 0x0002800000047ab9 */ /* 0x000fe20000000800 */
[----:B-1----:R-:W-:-:S03]  /*a580*/  PRMT R5, RZ, 0x7610, R5 ;  /* 0x00007610ff057816 */ /* 0x002fc60000000005 */
[----:B------:R-:W-:-:S13]  /*a590*/  ISETP.GE.AND P3, PT, R17, UR4, PT ;  /* 0x0000000411007c0c */ /* 0x000fda000bf66270 */
[----:B------:R-:W-:Y:S05]  /*a5a0*/  @!P3 BRA `(.L_x_125) ;  /* 0xfffffff00024b947 */ /* 0x000fea000383ffff */
[----:B------:R-:W-:Y:S05]  /*a5b0*/  BSYNC B0 ;  /* 0x0000000000007941 */ /* 0x000fea0003800000 */
.L_x_97:
[----:B------:R-:W-:Y:S05]  /*a5c0*/  EXIT ;  /* 0x000000000000794d */ /* 0x000fea0003800000 */
.L_x_17:
[----:B-1----:R-:W-:-:S04]  /*a5d0*/  MOV R4, UR4 ;  /* 0x0000000400047c02 */ /* 0x002fc80008000f00 */
[----:B------:R1:W2:Y:S03]  /*a5e0*/  SYNCS.PHASECHK.TRANS64.TRYWAIT P1, [R4+URZ+0x20450], R3 ;  /* 0x02045003040075a7 */ /* 0x0002a6000802017f */
[----:B--2---:R-:W-:Y:S05]  /*a5f0*/  @!P1 NANOSLEEP.SYNCS 0x989680 ;  /* 0x009896800000995d */ /* 0x004fea0003900000 */
[----:B------:R-:W2:Y:S02]  /*a600*/  @!P1 SYNCS.PHASECHK.TRANS64 P1, [R4+URZ+0x20450], R3 ;  /* 0x02045003040095a7 */ /* 0x000ea4000802007f */
[----:B--2---:R-:W-:Y:S05]  /*a610*/  @!P1 BRA `(.L_x_17) ;  /* 0xfffffffc00ec9947 */ /* 0x004fea000383ffff */
[----:B------:R-:W-:Y:S05]  /*a620*/  BRA `(.L_x_126) ;  /* 0xffffff6c00747947 */ /* 0x000fea000383ffff */
.L_x_19:
[----:B-1----:R-:W-:-:S04]  /*a630*/  MOV R6, UR53 ;  /* 0x0000003500067c02 */ /* 0x002fc80008000f00 */
[----:B------:R1:W2:Y:S03]  /*a640*/  SYNCS.PHASECHK.TRANS64.TRYWAIT P1, [R6+URZ+0x20400], R3 ;  /* 0x02040003060075a7 */ /* 0x0002a6000802017f */
[----:B--2---:R-:W-:Y:S05]  /*a650*/  @!P1 NANOSLEEP.SYNCS 0x989680 ;  /* 0x009896800000995d */ /* 0x004fea0003900000 */
[----:B------:R-:W2:Y:S02]  /*a660*/  @!P1 SYNCS.PHASECHK.TRANS64 P1, [R6+URZ+0x20400], R3 ;  /* 0x02040003060095a7 */ /* 0x000ea4000802007f */
[----:B--2---:R-:W-:Y:S05]  /*a670*/  @!P1 BRA `(.L_x_19) ;  /* 0xfffffffc00ec9947 */ /* 0x004fea000383ffff */
[----:B------:R-:W-:Y:S05]  /*a680*/  BRA `(.L_x_127) ;  /* 0xffffff6c00887947 */ /* 0x000fea000383ffff */
.L_x_20:
[----:B-1----:R-:W-:-:S04]  /*a690*/  IMAD.U32 R3, RZ, RZ, UR50 ;  /* 0x00000032ff037e24 */ /* 0x002fc8000f8e00ff */
[----:B------:R1:W2:Y:S03]  /*a6a0*/  SYNCS.PHASECHK.TRANS64.TRYWAIT P1, [R3+URZ+-0x8], R4 ;  /* 0xfffff804030075a7 */ /* 0x0002a6000802017f */
[----:B--2---:R-:W-:Y:S05]  /*a6b0*/  @!P1 NANOSLEEP.SYNCS 0x989680 ;  /* 0x009896800000995d */ /* 0x004fea0003900000 */
[----:B------:R-:W2:Y:S02]  /*a6c0*/  @!P1 SYNCS.PHASECHK.TRANS64 P1, [R3+URZ+-0x8], R4 ;  /* 0xfffff804030095a7 */ /* 0x000ea4000802007f */
[----:B--2---:R-:W-:Y:S05]  /*a6d0*/  @!P1 BRA `(.L_x_20) ;  /* 0xfffffffc00ec9947 */ /* 0x004fea000383ffff */
[----:B------:R-:W-:Y:S05]  /*a6e0*/  BRA `(.L_x_128) ;  /* 0xffffff6c00787947 */ /* 0x000fea000383ffff */
.L_x_22:
[----:B-1----:R-:W-:-:S04]  /*a6f0*/  MOV R8, UR6 ;  /* 0x0000000600087c02 */ /* 0x002fc80008000f00 */
[----:B------:R1:W2:Y:S03]  /*a700*/  SYNCS.PHASECHK.TRANS64.TRYWAIT P1, [R8+URZ+0x20400], R7 ;  /* 0x02040007080075a7 */ /* 0x0002a6000802017f */
[----:B--2---:R-:W-:Y:S05]  /*a710*/  @!P1 NANOSLEEP.SYNCS 0x989680 ;  /* 0x009896800000995d */ /* 0x004fea0003900000 */
[----:B------:R-:W2:Y:S02]  /*a720*/  @!P1 SYNCS.PHASECHK.TRANS64 P1, [R8+URZ+0x20400], R7 ;  /* 0x02040007080095a7 */ /* 0x000ea4000802007f */
[----:B--2---:R-:W-:Y:S05]  /*a730*/  @!P1 BRA `(.L_x_22) ;  /* 0xfffffffc00ec9947 */ /* 0x004fea000383ffff */
[----:B------:R-:W-:Y:S05]  /*a740*/  BRA `(.L_x_129) ;  /* 0xffffff8400707947 */ /* 0x000fea000383ffff */
.L_x_27:
[----:B-1----:R-:W-:-:S04]  /*a750*/  MOV R5, UR6 ;  /* 0x0000000600057c02 */ /* 0x002fc80008000f00 */
[----:B------:R1:W2:Y:S03]  /*a760*/  SYNCS.PHASECHK.TRANS64.TRYWAIT P2, [R5+URZ+0x20400], R0 ;  /* 0x02040000050075a7 */ /* 0x0002a6000804017f */
[----:B--2---:R-:W-:Y:S05]  /*a770*/  @!P2 NANOSLEEP.SYNCS 0x989680 ;  /* 0x009896800000a95d */ /* 0x004fea0003900000 */
[----:B------:R-:W2:Y:S02]  /*a780*/  @!P2 SYNCS.PHASECHK.TRANS64 P2, [R5+URZ+0x20400], R0 ;  /* 0x020400000500a5a7 */ /* 0x000ea4000804007f */
[----:B--2---:R-:W-:Y:S05]  /*a790*/  @!P2 BRA `(.L_x_27) ;  /* 0xfffffffc00eca947 */ /* 0x004fea000383ffff */
[----:B------:R-:W-:Y:S05]  /*a7a0*/  BRA `(.L_x_130) ;  /* 0xffffff8800247947 */ /* 0x000fea000383ffff */
.L_x_31:
[----:B-1----:R-:W-:-:S04]  /*a7b0*/  IMAD.U32 R0, RZ, RZ, UR6 ;  /* 0x00000006ff007e24 */ /* 0x002fc8000f8e00ff */
[----:B------:R1:W2:Y:S03]  /*a7c0*/  SYNCS.PHASECHK.TRANS64.TRYWAIT P2, [R0+URZ+0x20400], R9 ;  /* 0x02040009000075a7 */ /* 0x0002a6000804017f */
[----:B--2---:R-:W-:Y:S05]  /*a7d0*/  @!P2 NANOSLEEP.SYNCS 0x989680 ;  /* 0x009896800000a95d */ /* 0x004fea0003900000 */
[----:B------:R-:W2:Y:S02]  /*a7e0*/  @!P2 SYNCS.PHASECHK.TRANS64 P2, [R0+URZ+0x20400], R9 ;  /* 0x020400090000a5a7 */ /* 0x000ea4000804007f */
[----:B--2---:R-:W-:Y:S05]  /*a7f0*/  @!P2 BRA `(.L_x_31) ;  /* 0xfffffffc00eca947 */ /* 0x004fea000383ffff */
[----:B------:R-:W-:Y:S05]  /*a800*/  BRA `(.L_x_30) ;  /* 0xffffffa0000c7947 */ /* 0x000fea000383ffff */
.L_x_39:
[----:B-1----:R-:W-:-:S04]  /*a810*/  MOV R5, UR6 ;  /* 0x0000000600057c02 */ /* 0x002fc80008000f00 */
[----:B------:R1:W2:Y:S03]  /*a820*/  SYNCS.PHASECHK.TRANS64.TRYWAIT P2, [R5+URZ+0x20400], R4 ;  /* 0x02040004050075a7 */ /* 0x0002a6000804017f */
[----:B--2---:R-:W-:Y:S05]  /*a830*/  @!P2 NANOSLEEP.SYNCS 0x989680 ;  /* 0x009896800000a95d */ /* 0x004fea0003900000 */
[----:B------:R-:W2:Y:S02]  /*a840*/  @!P2 SYNCS.PHASECHK.TRANS64 P2, [R5+URZ+0x20400], R4 ;  /* 0x020400040500a5a7 */ /* 0x000ea4000804007f */
[----:B--2---:R-:W-:Y:S05]  /*a850*/  @!P2 BRA `(.L_x_39) ;  /* 0xfffffffc00eca947 */ /* 0x004fea000383ffff */
[----:B------:R-:W-:Y:S05]  /*a860*/  BRA `(.L_x_131) ;  /* 0xffffffa400007947 */ /* 0x000fea000383ffff */
.L_x_43:
[----:B-1----:R-:W-:-:S04]  /*a870*/  MOV R9, UR6 ;  /* 0x0000000600097c02 */ /* 0x002fc80008000f00 */
[----:B------:R1:W2:Y:S03]  /*a880*/  SYNCS.PHASECHK.TRANS64.TRYWAIT P2, [R9+URZ+0x20400], R0 ;  /* 0x02040000090075a7 */ /* 0x0002a6000804017f */
[----:B--2---:R-:W-:Y:S05]  /*a890*/  @!P2 NANOSLEEP.SYNCS 0x989680 ;  /* 0x009896800000a95d */ /* 0x004fea0003900000 */
[----:B------:R-:W2:Y:S02]  /*a8a0*/  @!P2 SYNCS.PHASECHK.TRANS64 P2, [R9+URZ+0x20400], R0 ;  /* 0x020400000900a5a7 */ /* 0x000ea4000804007f */
[----:B--2---:R-:W-:Y:S05]  /*a8b0*/  @!P2 BRA `(.L_x_43) ;  /* 0xfffffffc00eca947 */ /* 0x004fea000383ffff */
[----:B------:R-:W-:Y:S05]  /*a8c0*/  BRA `(.L_x_42) ;  /* 0xffffffc0002c7947 */ /* 0x000fea000383ffff */
.L_x_63:
[----:B-1----:R-:W-:-:S04]  /*a8d0*/  IMAD.U32 R3, RZ, RZ, UR50 ;  /* 0x00000032ff037e24 */ /* 0x002fc8000f8e00ff */
[----:B------:R1:W2:Y:S03]  /*a8e0*/  SYNCS.PHASECHK.TRANS64.TRYWAIT P1, [R3+URZ+0x8], R0 ;  /* 0x00000800030075a7 */ /* 0x0002a6000802017f */
[----:B--2---:R-:W-:Y:S05]  /*a8f0*/  @!P1 NANOSLEEP.SYNCS 0x989680 ;  /* 0x009896800000995d */ /* 0x004fea0003900000 */
[----:B------:R-:W2:Y:S02]  /*a900*/  @!P1 SYNCS.PHASECHK.TRANS64 P1, [R3+URZ+0x8], R0 ;  /* 0x00000800030095a7 */ /* 0x000ea4000802007f */
[----:B--2---:R-:W-:Y:S05]  /*a910*/  @!P1 BRA `(.L_x_63) ;  /* 0xfffffffc00ec9947 */ /* 0x004fea000383ffff */
[----:B------:R-:W-:Y:S05]  /*a920*/  BRA `(.L_x_132) ;  /* 0xffffffcc000c7947 */ /* 0x000fea000383ffff */
.L_x_82:
[----:B------:R-:W-:Y:S01]  /*a930*/  BSSY B1, `(.L_x_133) ;  /* 0x0000006000017945 */ /* 0x000fe20003800000 */
[----:B------:R-:W-:-:S07]  /*a940*/  MOV R15, 0xffffffff ;  /* 0xffffffff000f7802 */ /* 0x000fce0000000f00 */
[----:B------:R-:W-:Y:S05]  /*a950*/  WARPSYNC.COLLECTIVE R15, `(.L_x_134) ;  /* 0x000000000f0c7348 */ /* 0x000fea0003c00000 */
[----:B------:R-:W-:Y:S02]  /*a960*/  ELECT P6, UR62, PT ;  /* 0x00000000003e782f */ /* 0x000fe400038c0000 */
[----:B------:R-:W-:Y:S01]  /*a970*/  MOV R14, UR62 ;  /* 0x0000003e000e7c02 */ /* 0x000fe20008000f00 */
[----:B------:R-:W-:Y:S10]  /*a980*/  ENDCOLLECTIVE ;  /* 0x000000000000791b */ /* 0x000ff40003800000 */
.L_x_134:
[----:B------:R-:W-:Y:S05]  /*a990*/  BSYNC B1 ;  /* 0x0000000000017941 */ /* 0x000fea0003800000 */
.L_x_133:
[----:B------:R-:W-:Y:S05]  /*a9a0*/  BRA `(.L_x_135) ;  /* 0xffffffe400347947 */ /* 0x000fea000383ffff */
.L_x_85:
[----:B-1----:R1:W2:Y:S02]  /*a9b0*/  SYNCS.PHASECHK.TRANS64.TRYWAIT P2, [R7+URZ+0x20460], R6 ;  /* 0x02046006070075a7 */ /* 0x0022a4000804017f */
[----:B--2---:R-:W-:Y:S05]  /*a9c0*/  @!P2 NANOSLEEP.SYNCS 0x989680 ;  /* 0x009896800000a95d */ /* 0x004fea0003900000 */
[----:B------:R-:W2:Y:S02]  /*a9d0*/  @!P2 SYNCS.PHASECHK.TRANS64 P2, [R7+URZ+0x20460], R6 ;  /* 0x020460060700a5a7 */ /* 0x000ea4000804007f */
[----:B--2---:R-:W-:Y:S05]  /*a9e0*/  @!P2 BRA `(.L_x_85) ;  /* 0xfffffffc00f0a947 */ /* 0x004fea000383ffff */
[----:B------:R-:W-:Y:S05]  /*a9f0*/  BRA `(.L_x_136) ;  /* 0xffffffe400547947 */ /* 0x000fea000383ffff */
.L_x_90:
[----:B-1----:R1:W2:Y:S02]  /*aa00*/  SYNCS.PHASECHK.TRANS64.TRYWAIT P2, [R7+URZ+0x204b0], R4 ;  /* 0x0204b004070075a7 */ /* 0x0022a4000804017f */
[----:B--2---:R-:W-:Y:S05]  /*aa10*/  @!P2 NANOSLEEP.SYNCS 0x989680 ;  /* 0x009896800000a95d */ /* 0x004fea0003900000 */
[----:B------:R-:W2:Y:S02]  /*aa20*/  @!P2 SYNCS.PHASECHK.TRANS64 P2, [R7+URZ+0x204b0], R4 ;  /* 0x0204b0040700a5a7 */ /* 0x000ea4000804007f */
[----:B--2---:R-:W-:Y:S05]  /*aa30*/  @!P2 BRA `(.L_x_90) ;  /* 0xfffffffc00f0a947 */ /* 0x004fea000383ffff */
[----:B------:R-:W-:Y:S05]  /*aa40*/  BRA `(.L_x_89) ;  /* 0xffffffe400f87947 */ /* 0x000fea000383ffff */
.L_x_93:
[----:B-1----:R1:W2:Y:S02]  /*aa50*/  SYNCS.PHASECHK.TRANS64.TRYWAIT P2, [R4+URZ+0x20460], R9 ;  /* 0x02046009040075a7 */ /* 0x0022a4000804017f */
[----:B--2---:R-:W-:Y:S05]  /*aa60*/  @!P2 NANOSLEEP.SYNCS 0x989680 ;  /* 0x009896800000a95d */ /* 0x004fea0003900000 */
[----:B------:R-:W2:Y:S02]  /*aa70*/  @!P2 SYNCS.PHASECHK.TRANS64 P2, [R4+URZ+0x20460], R9 ;  /* 0x020460090400a5a7 */ /* 0x000ea4000804007f */
[----:B--2---:R-:W-:Y:S05]  /*aa80*/  @!P2 BRA `(.L_x_93) ;  /* 0xfffffffc00f0a947 */ /* 0x004fea000383ffff */
[----:B------:R-:W-:Y:S05]  /*aa90*/  BRA `(.L_x_137) ;  /* 0xffffffe8000c7947 */ /* 0x000fea000383ffff */
.L_x_98:
[----:B------:R-:W-:Y:S01]  /*aaa0*/  BSSY B1, `(.L_x_138) ;  /* 0x0000006000017945 */ /* 0x000fe20003800000 */
[----:B------:R-:W-:-:S07]  /*aab0*/  MOV R15, 0xffffffff ;  /* 0xffffffff000f7802 */ /* 0x000fce0000000f00 */
[----:B------:R-:W-:Y:S05]  /*aac0*/  WARPSYNC.COLLECTIVE R15, `(.L_x_139) ;  /* 0x000000000f0c7348 */ /* 0x000fea0003c00000 */
[----:B------:R-:W-:Y:S02]  /*aad0*/  ELECT P6, UR62, PT ;  /* 0x00000000003e782f */ /* 0x000fe400038c0000 */
[----:B------:R-:W-:Y:S01]  /*aae0*/  MOV R14, UR62 ;  /* 0x0000003e000e7c02 */ /* 0x000fe20008000f00 */
[----:B------:R-:W-:Y:S10]  /*aaf0*/  ENDCOLLECTIVE ;  /* 0x000000000000791b */ /* 0x000ff40003800000 */
.L_x_139:
[----:B------:R-:W-:Y:S05]  /*ab00*/  BSYNC B1 ;  /* 0x0000000000017941 */ /* 0x000fea0003800000 */
.L_x_138:
[----:B------:R-:W-:Y:S05]  /*ab10*/  BRA `(.L_x_140) ;  /* 0xffffffec00607947 */ /* 0x000fea000383ffff */
.L_x_101:
[----:B-1----:R1:W2:Y:S02]  /*ab20*/  SYNCS.PHASECHK.TRANS64.TRYWAIT P4, [R8+URZ+0x20428], R7 ;  /* 0x02042807080075a7 */ /* 0x0022a4000808017f */
[----:B--2---:R-:W-:Y:S05]  /*ab30*/  @!P4 NANOSLEEP.SYNCS 0x989680 ;  /* 0x009896800000c95d */ /* 0x004fea0003900000 */
[----:B------:R-:W2:Y:S02]  /*ab40*/  @!P4 SYNCS.PHASECHK.TRANS64 P4, [R8+URZ+0x20428], R7 ;  /* 0x020428070800c5a7 */ /* 0x000ea4000808007f */
[----:B--2---:R-:W-:Y:S05]  /*ab50*/  @!P4 BRA `(.L_x_101) ;  /* 0xfffffffc00f0c947 */ /* 0x004fea000383ffff */
[----:B------:R-:W-:Y:S05]  /*ab60*/  BRA `(.L_x_141) ;  /* 0xffffffec00747947 */ /* 0x000fea000383ffff */
.L_x_106:
[----:B-1----:R1:W2:Y:S02]  /*ab70*/  SYNCS.PHASECHK.TRANS64.TRYWAIT P4, [R5+URZ+0x204b0], R8 ;  /* 0x0204b008050075a7 */ /* 0x0022a4000808017f */
[----:B--2---:R-:W-:Y:S05]  /*ab80*/  @!P4 NANOSLEEP.SYNCS 0x989680 ;  /* 0x009896800000c95d */ /* 0x004fea0003900000 */
[----:B------:R-:W2:Y:S02]  /*ab90*/  @!P4 SYNCS.PHASECHK.TRANS64 P4, [R5+URZ+0x204b0], R8 ;  /* 0x0204b0080500c5a7 */ /* 0x000ea4000808007f */
[----:B--2---:R-:W-:Y:S05]  /*aba0*/  @!P4 BRA `(.L_x_106) ;  /* 0xfffffffc00f0c947 */ /* 0x004fea000383ffff */
[----:B------:R-:W-:Y:S05]  /*abb0*/  BRA `(.L_x_105) ;  /* 0xfffffff000187947 */ /* 0x000fea000383ffff */
.L_x_109:
[----:B-1----:R1:W2:Y:S02]  /*abc0*/  SYNCS.PHASECHK.TRANS64.TRYWAIT P3, [R7+URZ+0x20428], R8 ;  /* 0x02042808070075a7 */ /* 0x0022a4000806017f */
[----:B--2---:R-:W-:Y:S05]  /*abd0*/  @!P3 NANOSLEEP.SYNCS 0x989680 ;  /* 0x009896800000b95d */ /* 0x004fea0003900000 */
[----:B------:R-:W2:Y:S02]  /*abe0*/  @!P3 SYNCS.PHASECHK.TRANS64 P3, [R7+URZ+0x20428], R8 ;  /* 0x020428080700b5a7 */ /* 0x000ea4000806007f */
[----:B--2---:R-:W-:Y:S05]  /*abf0*/  @!P3 BRA `(.L_x_109) ;  /* 0xfffffffc00f0b947 */ /* 0x004fea000383ffff */
[----:B------:R-:W-:Y:S05]  /*ac00*/  BRA `(.L_x_142) ;  /* 0xfffffff000307947 */ /* 0x000fea000383ffff */
.L_x_116:
[----:B-1----:R1:W2:Y:S02]  /*ac10*/  SYNCS.PHASECHK.TRANS64.TRYWAIT P3, [R7+URZ+0x20428], R8 ;  /* 0x02042808070075a7 */ /* 0x0022a4000806017f */
[----:B--2---:R-:W-:Y:S05]  /*ac20*/  @!P3 NANOSLEEP.SYNCS 0x989680 ;  /* 0x009896800000b95d */ /* 0x004fea0003900000 */
[----:B------:R-:W2:Y:S02]  /*ac30*/  @!P3 SYNCS.PHASECHK.TRANS64 P3, [R7+URZ+0x20428], R8 ;  /* 0x020428080700b5a7 */ /* 0x000ea4000806007f */
[----:B--2---:R-:W-:Y:S05]  /*ac40*/  @!P3 BRA `(.L_x_116) ;  /* 0xfffffffc00f0b947 */ /* 0x004fea000383ffff */
[----:B------:R-:W-:Y:S05]  /*ac50*/  BRA `(.L_x_143) ;  /* 0xfffffff000e47947 */ /* 0x000fea000383ffff */
.L_x_121:
[----:B-1----:R1:W2:Y:S02]  /*ac60*/  SYNCS.PHASECHK.TRANS64.TRYWAIT P3, [R7+URZ+0x20428], R8 ;  /* 0x02042808070075a7 */ /* 0x0022a4000806017f */
[----:B--2---:R-:W-:Y:S05]  /*ac70*/  @!P3 NANOSLEEP.SYNCS 0x989680 ;  /* 0x009896800000b95d */ /* 0x004fea0003900000 */
[----:B------:R-:W2:Y:S02]  /*ac80*/  @!P3 SYNCS.PHASECHK.TRANS64 P3, [R7+URZ+0x20428], R8 ;  /* 0x020428080700b5a7 */ /* 0x000ea4000806007f */
[----:B--2---:R-:W-:Y:S05]  /*ac90*/  @!P3 BRA `(.L_x_121) ;  /* 0xfffffffc00f0b947 */ /* 0x004fea000383ffff */
[----:B------:R-:W-:Y:S05]  /*aca0*/  BRA `(.L_x_144) ;  /* 0xfffffff400887947 */ /* 0x000fea000383ffff */
        .weak           $__internal_0_$__cuda_sm20_rcp_rn_f32_slowpath
        .type           $__internal_0_$__cuda_sm20_rcp_rn_f32_slowpath,@function
        .size           $__internal_0_$__cuda_sm20_rcp_rn_f32_slowpath,(.L_x_150 - $__internal_0_$__cuda_sm20_rcp_rn_f32_slowpath)
$__internal_0_$__cuda_sm20_rcp_rn_f32_slowpath:
[----:B------:R-:W-:Y:S01]  /*acb0*/  IMAD.SHL.U32 R0, R3, 0x2, RZ ;  /* 0x0000000203007824 */ /* 0x000fe200078e00ff */
[----:B------:R-:W-:Y:S04]  /*acc0*/  BSSY B2, `(.L_x_145) ;  /* 0x0000030000027945 */ /* 0x000fe80003800000 */
[----:B------:R-:W-:-:S04]  /*acd0*/  SHF.R.U32.HI R21, RZ, 0x18, R0 ;  /* 0x00000018ff157819 */ /* 0x000fc80000011600 */
[----:B------:R-:W-:-:S13]  /*ace0*/  ISETP.NE.U32.AND P0, PT, R21, RZ, PT ;  /* 0x000000ff1500720c */ /* 0x000fda0003f05070 */
[----:B------:R-:W-:Y:S05]  /*acf0*/  @P0 BRA `(.L_x_146) ;  /* 0x0000000000280947 */ /* 0x000fea0003800000 */
[----:B------:R-:W-:-:S04]  /*ad00*/  SHF.L.U32 R0, R3, 0x1, RZ ;  /* 0x0000000103007819 */ /* 0x000fc800000006ff */
[----:B------:R-:W-:-:S13]  /*ad10*/  ISETP.NE.AND P0, PT, R0, RZ, PT ;  /* 0x000000ff0000720c */ /* 0x000fda0003f05270 */
[----:B------:R-:W-:Y:S01]  /*ad20*/  @P0 FFMA R7, R3, 1.84467440737095516160e+19, RZ ;  /* 0x5f80000003070823 */ /* 0x000fe200000000ff */
[----:B------:R-:W-:Y:S08]  /*ad30*/  @!P0 MUFU.RCP R6, R3 ;  /* 0x0000000300068308 */ /* 0x000ff00000001000 */
[----:B------:R-:W1:Y:S02]  /*ad40*/  @P0 MUFU.RCP R0, R7 ;  /* 0x0000000700000308 */ /* 0x000e640000001000 */
[----:B-1----:R-:W-:-:S04]  /*ad50*/  @P0 FFMA R12, R7, R0, -1 ;  /* 0xbf800000070c0423 */ /* 0x002fc80000000000 */
[----:B------:R-:W-:-:S04]  /*ad60*/  @P0 FADD.FTZ R13, -R12, -RZ ;  /* 0x800000ff0c0d0221 */ /* 0x000fc80000010100 */
[----:B------:R-:W-:-:S04]  /*ad70*/  @P0 FFMA R0, R0, R13, R0 ;  /* 0x0000000d00000223 */ /* 0x000fc80000000000 */
[----:B------:R-:W-:Y:S01]  /*ad80*/  @P0 FFMA R6, R0, 1.84467440737095516160e+19, RZ ;  /* 0x5f80000000060823 */ /* 0x000fe200000000ff */
[----:B------:R-:W-:Y:S06]  /*ad90*/  BRA `(.L_x_147) ;  /* 0x0000000000887947 */ /* 0x000fec0003800000 */
.L_x_146:
[----:B------:R-:W-:-:S04]  /*ada0*/  IADD3 R88, R21, -0xfd, RZ ;  /* 0xffffff0315587810 */ /* 0x000fc80007ffe0ff */
[----:B------:R-:W-:-:S13]  /*adb0*/  ISETP.GT.U32.AND P0, PT, R88, 0x1, PT ;  /* 0x000000015800780c */ /* 0x000fda0003f04070 */
[----:B------:R-:W-:Y:S05]  /*adc0*/  @P0 BRA `(.L_x_148) ;  /* 0x0000000000780947 */ /* 0x000fea0003800000 */
[----:B------:R-:W-:Y:S01]  /*add0*/  LOP3.LUT R0, R3, 0x7fffff, RZ, 0xc0, !PT ;  /* 0x007fffff03007812 */ /* 0x000fe200078ec0ff */
[----:B------:R-:W-:-:S03]  /*ade0*/  IMAD.MOV.U32 R13, RZ, RZ, 0x3 ;  /* 0x00000003ff0d7424 */ /* 0x000fc600078e00ff */
[----:B------:R-:W-:Y:S02]  /*adf0*/  LOP3.LUT R0, R0, 0x3f800000, RZ, 0xfc, !PT ;  /* 0x3f80000000007812 */ /* 0x000fe400078efcff */
[----:B------:R-:W-:Y:S02]  /*ae00*/  SHF.L.U32 R13, R13, R88, RZ ;  /* 0x000000580d0d7219 */ /* 0x000fe400000006ff */
[----:B------:R-:W1:Y:S02]  /*ae10*/  MUFU.RCP R7, R0 ;  /* 0x0000000000077308 */ /* 0x000e640000001000 */
[----:B-1----:R-:W-:-:S04]  /*ae20*/  FFMA R6, R0, R7, -1 ;  /* 0xbf80000000067423 */ /* 0x002fc80000000007 */
[----:B------:R-:W-:-:S04]  /*ae30*/  FADD.FTZ R6, -R6, -RZ ;  /* 0x800000ff06067221 */ /* 0x000fc80000010100 */
[CCC-:B------:R-:W-:Y:S01]  /*ae40*/  FFMA.RM R12, R7.reuse, R6.reuse, R7.reuse ;  /* 0x00000006070c7223 */ /* 0x1c0fe20000004007 */
[----:B------:R-:W-:-:S04]  /*ae50*/  FFMA.RP R7, R7, R6, R7 ;  /* 0x0000000607077223 */ /* 0x000fc80000008007 */
[C---:B------:R-:W-:Y:S02]  /*ae60*/  LOP3.LUT R6, R12.reuse, 0x7fffff, RZ, 0xc0, !PT ;  /* 0x007fffff0c067812 */ /* 0x040fe400078ec0ff */
[----:B------:R-:W-:Y:S02]  /*ae70*/  FSETP.NEU.FTZ.AND P0, PT, R12, R7, PT ;  /* 0x000000070c00720b */ /* 0x000fe40003f1d000 */
[----:B------:R-:W-:Y:S02]  /*ae80*/  LOP3.LUT R6, R6, 0x800000, RZ, 0xfc, !PT ;  /* 0x0080000006067812 */ /* 0x000fe400078efcff */
[----:B------:R-:W-:Y:S02]  /*ae90*/  SEL R7, RZ, 0xffffffff, !P0 ;  /* 0xffffffffff077807 */ /* 0x000fe40004000000 */
[----:B------:R-:W-:Y:S02]  /*aea0*/  LOP3.LUT R13, R13, R6, RZ, 0xc0, !PT ;  /* 0x000000060d0d7212 */ /* 0x000fe400078ec0ff */
[----:B------:R-:W-:-:S02]  /*aeb0*/  IADD3 R7, -R7, RZ, RZ ;  /* 0x000000ff07077210 */ /* 0x000fc40007ffe1ff */
[-C--:B------:R-:W-:Y:S02]  /*aec0*/  SHF.R.U32.HI R13, RZ, R88.reuse, R13 ;  /* 0x00000058ff0d7219 */ /* 0x080fe4000001160d */
[--C-:B------:R-:W-:Y:S01]  /*aed0*/  LOP3.LUT P1, RZ, R7, R88, R6.reuse, 0xf8, !PT ;  /* 0x0000005807ff7212 */ /* 0x100fe2000782f806 */
[----:B------:R-:W-:Y:S01]  /*aee0*/  VIADD R7, R21, 0xffffff04 ;  /* 0xffffff0415077836 */ /* 0x000fe20000000000 */
[C---:B------:R-:W-:Y:S02]  /*aef0*/  LOP3.LUT P0, RZ, R13.reuse, 0x1, RZ, 0xc0, !PT ;  /* 0x000000010dff7812 */ /* 0x040fe4000780c0ff */
[----:B------:R-:W-:Y:S02]  /*af00*/  LOP3.LUT P2, RZ, R13, 0x2, RZ, 0xc0, !PT ;  /* 0x000000020dff7812 */ /* 0x000fe4000784c0ff */
[----:B------:R-:W-:Y:S02]  /*af10*/  SHF.R.U32.HI R6, RZ, R7, R6 ;  /* 0x00000007ff067219 */ /* 0x000fe40000011606 */
[----:B------:R-:W-:-:S02]  /*af20*/  PLOP3.LUT P0, PT, P0, P1, P2, 0xe0, 0x0 ;  /* 0x000000000000781c */ /* 0x000fc40000703c20 */
[----:B------:R-:W-:Y:S02]  /*af30*/  LOP3.LUT P1, RZ, R3, 0x7fffff, RZ, 0xc0, !PT ;  /* 0x007fffff03ff7812 */ /* 0x000fe4000782c0ff */
[----:B------:R-:W-:-:S04]  /*af40*/  SEL R0, RZ, 0x1, !P0 ;  /* 0x00000001ff007807 */ /* 0x000fc80004000000 */
[----:B------:R-:W-:-:S04]  /*af50*/  IADD3 R0, -R0, RZ, RZ ;  /* 0x000000ff00007210 */ /* 0x000fc80007ffe1ff */
[----:B------:R-:W-:-:S13]  /*af60*/  ISETP.GE.AND P0, PT, R0, RZ, PT ;  /* 0x000000ff0000720c */ /* 0x000fda0003f06270 */
[----:B------:R-:W-:-:S04]  /*af70*/  @!P0 IADD3 R6, R6, 0x1, RZ ;  /* 0x0000000106068810 */ /* 0x000fc80007ffe0ff */
[----:B------:R-:W-:-:S04]  /*af80*/  @!P1 SHF.L.U32 R6, R6, 0x1, RZ ;  /* 0x0000000106069819 */ /* 0x000fc800000006ff */
[----:B------:R-:W-:Y:S01]  /*af90*/  LOP3.LUT R6, R6, 0x80000000, R3, 0xf8, !PT ;  /* 0x8000000006067812 */ /* 0x000fe200078ef803 */
[----:B------:R-:W-:Y:S06]  /*afa0*/  BRA `(.L_x_147) ;  /* 0x0000000000047947 */ /* 0x000fec0003800000 */
.L_x_148:
[----:B------:R1:W2:Y:S02]  /*afb0*/  MUFU.RCP R6, R3 ;  /* 0x0000000300067308 */ /* 0x0002a40000001000 */
.L_x_147:
[----:B------:R-:W-:Y:S05]  /*afc0*/  BSYNC B2 ;  /* 0x0000000000027941 */ /* 0x000fea0003800000 */
.L_x_145:
[----:B--2---:R-:W-:Y:S01]  /*afd0*/  IMAD.MOV.U32 R0, RZ, RZ, R6 ;  /* 0x000000ffff007224 */ /* 0x004fe200078e0006 */
[----:B------:R-:W-:Y:S02]  /*afe0*/  MOV R6, R14 ;  /* 0x0000000e00067202 */ /* 0x000fe40000000f00 */
[----:B------:R-:W-:-:S04]  /*aff0*/  MOV R7, 0x0 ;  /* 0x0000000000077802 */ /* 0x000fc80000000f00 */
[----:B-1----:R-:W-:Y:S05]  /*b000*/  RET.REL.NODEC R6 `(_ZN7cutlass13device_kernelINS_4fmha6kernel28FmhaKernelTmaWarpSpecializedINS1_10collective30FmhaMainloopTmaWarpSpecializedINS_10bfloat16_tEffN4cute5tupleIJNS7_1CILi128EEENS9_ILi64EEESA_EEENS8_IJiNS9_ILi1EEENS8_IJiiEEEEEESF_SF_NS4_12CausalFusionEJNS2_6OptionILNS2_3TagE0ENS9_ILb1EEEEENSH_ILSI_2ESJ_EEEEENS4_15FmhaFwdEpilogueIS6_fNS8_IJSB_SA_SB_EEEEENS2_23PersistentTileSchedulerEJSK_SL_EEEEEvNT_6ParamsE) ;  /* 0xffffff4c06fc7950 */ /* 0x002fea0003c3ffff */
.L_x_149:
[----:B------:R-:W-:-:S00]  /*b010*/  BRA `(.L_x_149) ;  /* 0xfffffffc00fc7947 */ /* 0x000fc0000383ffff */
[----:B------:R-:W-:-:S00]  /*b020*/  NOP ;  /* 0x0000000000007918 */ /* 0x000fc00000000000 */
        /* <DEDUP_REMOVED lines=13> */
.L_x_150:


//--------------------- .nv.global.init           --------------------------
	.section	.nv.global.init,"aw",@progbits
.nv.global.init:
	.type		$str$24,@object
	.size		$str$24,($str$25 - $str$24)
$str$24:
        /*0000*/ 	.byte	0x28, 0x61, 0x64, 0x64, 0x72, 0x65, 0x73, 0x73, 0x20, 0x26, 0x20, 0x6d, 0x61, 0x73, 0x6b, 0x29
        /*0010*/ 	.byte	0x20, 0x3d, 0x3d, 0x20, 0x30, 0x00
	.type		$str$25,@object
	.size		$str$25,(__unnamed_1 - $str$25)
$str$25:
        /*0016*/ 	.byte	0x2f, 0x74, 0x6d, 0x70, 0x2f, 0x63, 0x75, 0x74, 0x6c, 0x61, 0x73, 0x73, 0x5f, 0x73, 0x77, 0x65
        /*0026*/ 	.byte	0x65, 0x70, 0x5f, 0x73, 0x72, 0x63, 0x2f, 0x69, 0x6e, 0x63, 0x6c, 0x75, 0x64, 0x65, 0x2f, 0x63
        /*0036*/ 	.byte	0x75, 0x74, 0x65, 0x2f, 0x70, 0x6f, 0x69, 0x6e, 0x74, 0x65, 0x72, 0x5f, 0x66, 0x6c, 0x61, 0x67
        /*0046*/ 	.byte	0x67, 0x65, 0x64, 0x2e, 0x68, 0x70, 0x70, 0x00
	.type		__unnamed_1,@object
	.size		__unnamed_1,(__unnamed_2 - __unnamed_1)
__unnamed_1:
        /*004e*/ 	.byte	0x61, 0x75, 0x74, 0x6f, 0x20, 0x63, 0x75, 0x74, 0x65, 0x3a, 0x3a, 0x61, 0x73, 0x5f, 0x70, 0x6f
        /* <DEDUP_REMOVED lines=27> */
        /*020e*/ 	.byte	0x32, 0x30, 0x34, 0x38, 0x3e, 0x3e, 0x3e, 0x3e, 0x3e, 0x5d, 0x00
	.type		__unnamed_2,@object
	.size		__unnamed_2,(.L_1 - __unnamed_2)
__unnamed_2:
        /* <DEDUP_REMOVED lines=29> */
.L_1:


//--------------------- .nv.shared._ZN7cutlass13device_kernelINS_4fmha6kernel28FmhaKernelTmaWarpSpecializedINS1_10collective30FmhaMainloopTmaWarpSpecializedINS_10bfloat16_tEffN4cute5tupleIJNS7_1CILi128EEENS9_ILi64EEESA_EEENS8_IJiNS9_ILi1EEENS8_IJiiEEEEEESF_SF_NS4_12CausalFusionEJNS2_6OptionILNS2_3TagE0ENS9_ILb1EEEEENSH_ILSI_2ESJ_EEEEENS4_15FmhaFwdEpilogueIS6_fNS8_IJSB_SA_SB_EEEEENS2_23PersistentTileSchedulerEJSK_SL_EEEEEvNT_6ParamsE --------------------------
	.section	.nv.shared._ZN7cutlass13device_kernelINS_4fmha6kernel28FmhaKernelTmaWarpSpecializedINS1_10collective30FmhaMainloopTmaWarpSpecializedINS_10bfloat16_tEffN4cute5tupleIJNS7_1CILi128EEENS9_ILi64EEESA_EEENS8_IJiNS9_ILi1EEENS8_IJiiEEEEEESF_SF_NS4_12CausalFusionEJNS2_6OptionILNS2_3TagE0ENS9_ILb1EEEEENSH_ILSI_2ESJ_EEEEENS4_15FmhaFwdEpilogueIS6_fNS8_IJSB_SA_SB_EEEEENS2_23PersistentTileSchedulerEJSK_SL_EEEEEvNT_6ParamsE,"aw",@nobits
	.sectionflags	@""
	.align	16
	.zero		1024


//--------------------- .nv.shared.reserved.0     --------------------------
	.section	.nv.shared.reserved.0,"aw",@nobits
	.weak		__nv_reservedSMEM_offset_0_alias
	.size		__nv_reservedSMEM_offset_0_alias, 0, 0
	.other		__nv_reservedSMEM_offset_0_alias,@"STO_CUDA_RESERVED_SHARED STV_DEFAULT"
__nv_reservedSMEM_offset_0_alias:
	.zero		0


//--------------------- .nv.global                --------------------------
	.section	.nv.global,"aw",@nobits
.nv.global:
	.type		_ZN39_INTERNAL_b952e6c6_4_k_cu_a13e9318_33444cute1_E,@object
	.size		_ZN39_INTERNAL_b952e6c6_4_k_cu_a13e9318_33444cute1_E,(_ZN39_INTERNAL_b952e6c6_4_k_cu_a13e9318_33444cuda3std3__45__cpo6cbeginE - _ZN39_INTERNAL_b952e6c6_4_k_cu_a13e9318_33444cute1_E)
_ZN39_INTERNAL_b952e6c6_4_k_cu_a13e9318_33444cute1_E:
	.zero		1
	.type		_ZN39_INTERNAL_b952e6c6_4_k_cu_a13e9318_33444cuda3std3__45__cpo6cbeginE,@object
	.size		_ZN39_INTERNAL_b952e6c6_4_k_cu_a13e9318_33444cuda3std3__45__cpo6cbeginE,(_ZN39_INTERNAL_b952e6c6_4_k_cu_a13e9318_33444cuda3std3__48in_placeE - _ZN39_INTERNAL_b952e6c6_4_k_cu_a13e9318_33444cuda3std3__45__cpo6cbeginE)
_ZN39_INTERNAL_b952e6c6_4_k_cu_a13e9318_33444cuda3std3__45__cpo6cbeginE:
	.zero		1
	.type		_ZN39_INTERNAL_b952e6c6_4_k_cu_a13e9318_33444cuda3std3__48in_placeE,@object
	.size		_ZN39_INTERNAL_b952e6c6_4_k_cu_a13e9318_33444cuda3std3__48in_placeE,(_ZN39_INTERNAL_b952e6c6_4_k_cu_a13e9318_33444cuda3std6ranges3__45__cpo9iter_moveE - _ZN39_INTERNAL_b952e6c6_4_k_cu_a13e9318_33444cuda3std3__48in_placeE)
_ZN39_INTERNAL_b952e6c6_4_k_cu_a13e9318_33444cuda3std3__48in_placeE:
	.zero		1
	.type		_ZN39_INTERNAL_b952e6c6_4_k_cu_a13e9318_33444cuda3std6ranges3__45__cpo9iter_moveE,@object
	.size		_ZN39_INTERNAL_b952e6c6_4_k_cu_a13e9318_33444cuda3std6ranges3__45__cpo9iter_moveE,(_ZN39_INTERNAL_b952e6c6_4_k_cu_a13e9318_33444cuda3std3__45__cpo5beginE - _ZN39_INTERNAL_b952e6c6_4_k_cu_a13e9318_33444cuda3std6ranges3__45__cpo9iter_moveE)
_ZN39_INTERNAL_b952e6c6_4_k_cu_a13e9318_33444cuda3std6ranges3__45__cpo9iter_moveE:
	.zero		1
	.type		_ZN39_INTERNAL_b952e6c6_4_k_cu_a13e9318_33444cuda3std3__45__cpo5beginE,@object
	.size		_ZN39_INTERNAL_b952e6c6_4_k_cu_a13e9318_33444cuda3std3__45__cpo5beginE,(_ZN39_INTERNAL_b952e6c6_4_k_cu_a13e9318_33444cuda3std3__441_GLOBAL__N__b952e6c6_4_k_cu_a13e9318_33446ignoreE - _ZN39_INTERNAL_b952e6c6_4_k_cu_a13e9318_33444cuda3std3__45__cpo5beginE)
_ZN39_INTERNAL_b952e6c6_4_k_cu_a13e9318_33444cuda3std3__45__cpo5beginE:
	.zero		1
	.type		_ZN39_INTERNAL_b952e6c6_4_k_cu_a13e9318_33444cuda3std3__441_GLOBAL__N__b952e6c6_4_k_cu_a13e9318_33446ignoreE,@object
	.size		_ZN39_INTERNAL_b952e6c6_4_k_cu_a13e9318_33444cuda3std3__441_GLOBAL__N__b952e6c6_4_k_cu_a13e9318_33446ignoreE,(_ZN39_INTERNAL_b952e6c6_4_k_cu_a13e9318_33444cute7productE - _ZN39_INTERNAL_b952e6c6_4_k_cu_a13e9318_33444cuda3std3__441_GLOBAL__N__b952e6c6_4_k_cu_a13e9318_33446ignoreE)
_ZN39_INTERNAL_b952e6c6_4_k_cu_a13e9318_33444cuda3std3__441_GLOBAL__N__b952e6c6_4_k_cu_a13e9318_33446ignoreE:
	.zero		1
	.type		_ZN39_INTERNAL_b952e6c6_4_k_cu_a13e9318_33444cute7productE,@object
	.size		_ZN39_INTERNAL_b952e6c6_4_k_cu_a13e9318_33444cute7productE,(_ZN39_INTERNAL_b952e6c6_4_k_cu_a13e9318_33444cuda3std3__45__cpo3endE - _ZN39_INTERNAL_b952e6c6_4_k_cu_a13e9318_33444cute7productE)
_ZN39_INTERNAL_b952e6c6_4_k_cu_a13e9318_33444cute7productE:
	.zero		1
	.type		_ZN39_INTERNAL_b952e6c6_4_k_cu_a13e9318_33444cuda3std3__45__cpo3endE,@object
	.size		_ZN39_INTERNAL_b952e6c6_4_k_cu_a13e9318_33444cuda3std3__45__cpo3endE,(_ZN39_INTERNAL_b952e6c6_4_k_cu_a13e9318_33444cuda3std3__419piecewise_constructE - _ZN39_INTERNAL_b952e6c6_4_k_cu_a13e9318_33444cuda3std3__45__cpo3endE)
_ZN39_INTERNAL_b952e6c6_4_k_cu_a13e9318_33444cuda3std3__45__cpo3endE:
	.zero		1
	.type		_ZN39_INTERNAL_b952e6c6_4_k_cu_a13e9318_33444cuda3std3__419piecewise_constructE,@object
	.size		_ZN39_INTERNAL_b952e6c6_4_k_cu_a13e9318_33444cuda3std3__419piecewise_constructE,(_ZN39_INTERNAL_b952e6c6_4_k_cu_a13e9318_33444cuda3std3__45__cpo4cendE - _ZN39_INTERNAL_b952e6c6_4_k_cu_a13e9318_33444cuda3std3__419piecewise_constructE)
_ZN39_INTERNAL_b952e6c6_4_k_cu_a13e9318_33444cuda3std3__419piecewise_constructE:
	.zero		1
	.type		_ZN39_INTERNAL_b952e6c6_4_k_cu_a13e9318_33444cuda3std3__45__cpo4cendE,@object
	.size		_ZN39_INTERNAL_b952e6c6_4_k_cu_a13e9318_33444cuda3std3__45__cpo4cendE,(_ZN39_INTERNAL_b952e6c6_4_k_cu_a13e9318_33444cuda3std6ranges3__45__cpo4swapE - _ZN39_INTERNAL_b952e6c6_4_k_cu_a13e9318_33444cuda3std3__45__cpo4cendE)
_ZN39_INTERNAL_b952e6c6_4_k_cu_a13e9318_33444cuda3std3__45__cpo4cendE:
	.zero		1
	.type		_ZN39_INTERNAL_b952e6c6_4_k_cu_a13e9318_33444cuda3std6ranges3__45__cpo4swapE,@object
	.size		_ZN39_INTERNAL_b952e6c6_4_k_cu_a13e9318_33444cuda3std6ranges3__45__cpo4swapE,(.L_9 - _ZN39_INTERNAL_b952e6c6_4_k_cu_a13e9318_33444cuda3std6ranges3__45__cpo4swapE)
_ZN39_INTERNAL_b952e6c6_4_k_cu_a13e9318_33444cuda3std6ranges3__45__cpo4swapE:
	.zero		1
.L_9:


//--------------------- .nv.constant0._ZN7cutlass13device_kernelINS_4fmha6kernel28FmhaKernelTmaWarpSpecializedINS1_10collective30FmhaMainloopTmaWarpSpecializedINS_10bfloat16_tEffN4cute5tupleIJNS7_1CILi128EEENS9_ILi64EEESA_EEENS8_IJiNS9_ILi1EEENS8_IJiiEEEEEESF_SF_NS4_12CausalFusionEJNS2_6OptionILNS2_3TagE0ENS9_ILb1EEEEENSH_ILSI_2ESJ_EEEEENS4_15FmhaFwdEpilogueIS6_fNS8_IJSB_SA_SB_EEEEENS2_23PersistentTileSchedulerEJSK_SL_EEEEEvNT_6ParamsE --------------------------
	.section	.nv.constant0._ZN7cutlass13device_kernelINS_4fmha6kernel28FmhaKernelTmaWarpSpecializedINS1_10collective30FmhaMainloopTmaWarpSpecializedINS_10bfloat16_tEffN4cute5tupleIJNS7_1CILi128EEENS9_ILi64EEESA_EEENS8_IJiNS9_ILi1EEENS8_IJiiEEEEEESF_SF_NS4_12CausalFusionEJNS2_6OptionILNS2_3TagE0ENS9_ILb1EEEEENSH_ILSI_2ESJ_EEEEENS4_15FmhaFwdEpilogueIS6_fNS8_IJSB_SA_SB_EEEEENS2_23PersistentTileSchedulerEJSK_SL_EEEEEvNT_6ParamsE,"a",@progbits
	.sectionflags	@""
	.align	4
.nv.constant0._ZN7cutlass13device_kernelINS_4fmha6kernel28FmhaKernelTmaWarpSpecializedINS1_10collective30FmhaMainloopTmaWarpSpecializedINS_10bfloat16_tEffN4cute5tupleIJNS7_1CILi128EEENS9_ILi64EEESA_EEENS8_IJiNS9_ILi1EEENS8_IJiiEEEEEESF_SF_NS4_12CausalFusionEJNS2_6OptionILNS2_3TagE0ENS9_ILb1EEEEENSH_ILSI_2ESJ_EEEEENS4_15FmhaFwdEpilogueIS6_fNS8_IJSB_SA_SB_EEEEENS2_23PersistentTileSchedulerEJSK_SL_EEEEEvNT_6ParamsE:
	.zero		2688


//--------------------- SYMBOLS --------------------------

	.type		.nv.reservedSmem.offset0,@object
	.size		.nv.reservedSmem.offset0,0x4
	.type		__assertfail,@function
